//
// Generated by NVIDIA NVVM Compiler
//
// Compiler Build ID: CL-36424714
// Cuda compilation tools, release 13.0, V13.0.88
// Based on NVVM 20.0.0
//

.version 9.0
.target sm_100
.address_size 64

	// .globl	_Z26gemm_manual_bitwise_kernelPK6__halfS1_Pfiiif

.visible .entry _Z26gemm_manual_bitwise_kernelPK6__halfS1_Pfiiif(
	.param .u64 .ptr .align 1 _Z26gemm_manual_bitwise_kernelPK6__halfS1_Pfiiif_param_0,
	.param .u64 .ptr .align 1 _Z26gemm_manual_bitwise_kernelPK6__halfS1_Pfiiif_param_1,
	.param .u64 .ptr .align 1 _Z26gemm_manual_bitwise_kernelPK6__halfS1_Pfiiif_param_2,
	.param .u32 _Z26gemm_manual_bitwise_kernelPK6__halfS1_Pfiiif_param_3,
	.param .u32 _Z26gemm_manual_bitwise_kernelPK6__halfS1_Pfiiif_param_4,
	.param .u32 _Z26gemm_manual_bitwise_kernelPK6__halfS1_Pfiiif_param_5,
	.param .f32 _Z26gemm_manual_bitwise_kernelPK6__halfS1_Pfiiif_param_6
)
{
	.reg .pred 	%p<89>;
	.reg .b16 	%rs<33>;
	.reg .b32 	%r<292>;
	.reg .b32 	%f<50>;
	.reg .b64 	%rd<127>;

	ld.param.u64 	%rd35, [_Z26gemm_manual_bitwise_kernelPK6__halfS1_Pfiiif_param_0];
	ld.param.u64 	%rd36, [_Z26gemm_manual_bitwise_kernelPK6__halfS1_Pfiiif_param_1];
	ld.param.u32 	%r109, [_Z26gemm_manual_bitwise_kernelPK6__halfS1_Pfiiif_param_4];
	ld.param.f32 	%f17, [_Z26gemm_manual_bitwise_kernelPK6__halfS1_Pfiiif_param_6];
	mov.u32 	%r110, %ctaid.x;
	mov.u32 	%r111, %ctaid.y;
	or.b32  	%r112, %r110, %r111;
	mov.u32 	%r113, %tid.x;
	or.b32  	%r114, %r112, %r113;
	setp.ne.s32 	%p1, %r114, 0;
	@%p1 bra 	$L__BB0_91;
	cvta.to.global.u64 	%rd38, %rd35;
	cvta.to.global.u64 	%rd39, %rd36;
	ld.global.u16 	%rs1, [%rd38];
	// begin inline asm
	{  cvt.f32.f16 %f18, %rs1;}

	// end inline asm
	ld.global.u16 	%rs2, [%rd39];
	// begin inline asm
	{  cvt.f32.f16 %f19, %rs2;}

	// end inline asm
	mul.f32 	%f1, %f18, %f19;
	ld.global.u16 	%rs3, [%rd38+2];
	// begin inline asm
	{  cvt.f32.f16 %f20, %rs3;}

	// end inline asm
	mul.wide.s32 	%rd40, %r109, 2;
	add.s64 	%rd41, %rd39, %rd40;
	ld.global.u16 	%rs4, [%rd41];
	// begin inline asm
	{  cvt.f32.f16 %f21, %rs4;}

	// end inline asm
	mul.f32 	%f2, %f20, %f21;
	ld.global.u16 	%rs5, [%rd38+4];
	// begin inline asm
	{  cvt.f32.f16 %f22, %rs5;}

	// end inline asm
	add.s64 	%rd42, %rd41, %rd40;
	ld.global.u16 	%rs6, [%rd42];
	// begin inline asm
	{  cvt.f32.f16 %f23, %rs6;}

	// end inline asm
	mul.f32 	%f3, %f22, %f23;
	ld.global.u16 	%rs7, [%rd38+6];
	// begin inline asm
	{  cvt.f32.f16 %f24, %rs7;}

	// end inline asm
	add.s64 	%rd43, %rd42, %rd40;
	ld.global.u16 	%rs8, [%rd43];
	// begin inline asm
	{  cvt.f32.f16 %f25, %rs8;}

	// end inline asm
	mul.f32 	%f4, %f24, %f25;
	ld.global.u16 	%rs9, [%rd38+8];
	// begin inline asm
	{  cvt.f32.f16 %f26, %rs9;}

	// end inline asm
	add.s64 	%rd44, %rd43, %rd40;
	ld.global.u16 	%rs10, [%rd44];
	// begin inline asm
	{  cvt.f32.f16 %f27, %rs10;}

	// end inline asm
	mul.f32 	%f5, %f26, %f27;
	ld.global.u16 	%rs11, [%rd38+10];
	// begin inline asm
	{  cvt.f32.f16 %f28, %rs11;}

	// end inline asm
	add.s64 	%rd45, %rd44, %rd40;
	ld.global.u16 	%rs12, [%rd45];
	// begin inline asm
	{  cvt.f32.f16 %f29, %rs12;}

	// end inline asm
	mul.f32 	%f6, %f28, %f29;
	ld.global.u16 	%rs13, [%rd38+12];
	// begin inline asm
	{  cvt.f32.f16 %f30, %rs13;}

	// end inline asm
	add.s64 	%rd46, %rd45, %rd40;
	ld.global.u16 	%rs14, [%rd46];
	// begin inline asm
	{  cvt.f32.f16 %f31, %rs14;}

	// end inline asm
	mul.f32 	%f7, %f30, %f31;
	ld.global.u16 	%rs15, [%rd38+14];
	// begin inline asm
	{  cvt.f32.f16 %f32, %rs15;}

	// end inline asm
	add.s64 	%rd47, %rd46, %rd40;
	ld.global.u16 	%rs16, [%rd47];
	// begin inline asm
	{  cvt.f32.f16 %f33, %rs16;}

	// end inline asm
	mul.f32 	%f8, %f32, %f33;
	ld.global.u16 	%rs17, [%rd38+16];
	// begin inline asm
	{  cvt.f32.f16 %f34, %rs17;}

	// end inline asm
	add.s64 	%rd48, %rd47, %rd40;
	ld.global.u16 	%rs18, [%rd48];
	// begin inline asm
	{  cvt.f32.f16 %f35, %rs18;}

	// end inline asm
	mul.f32 	%f9, %f34, %f35;
	ld.global.u16 	%rs19, [%rd38+18];
	// begin inline asm
	{  cvt.f32.f16 %f36, %rs19;}

	// end inline asm
	add.s64 	%rd49, %rd48, %rd40;
	ld.global.u16 	%rs20, [%rd49];
	// begin inline asm
	{  cvt.f32.f16 %f37, %rs20;}

	// end inline asm
	mul.f32 	%f10, %f36, %f37;
	ld.global.u16 	%rs21, [%rd38+20];
	// begin inline asm
	{  cvt.f32.f16 %f38, %rs21;}

	// end inline asm
	add.s64 	%rd50, %rd49, %rd40;
	ld.global.u16 	%rs22, [%rd50];
	// begin inline asm
	{  cvt.f32.f16 %f39, %rs22;}

	// end inline asm
	mul.f32 	%f11, %f38, %f39;
	ld.global.u16 	%rs23, [%rd38+22];
	// begin inline asm
	{  cvt.f32.f16 %f40, %rs23;}

	// end inline asm
	add.s64 	%rd51, %rd50, %rd40;
	ld.global.u16 	%rs24, [%rd51];
	// begin inline asm
	{  cvt.f32.f16 %f41, %rs24;}

	// end inline asm
	mul.f32 	%f12, %f40, %f41;
	ld.global.u16 	%rs25, [%rd38+24];
	// begin inline asm
	{  cvt.f32.f16 %f42, %rs25;}

	// end inline asm
	add.s64 	%rd52, %rd51, %rd40;
	ld.global.u16 	%rs26, [%rd52];
	// begin inline asm
	{  cvt.f32.f16 %f43, %rs26;}

	// end inline asm
	mul.f32 	%f13, %f42, %f43;
	ld.global.u16 	%rs27, [%rd38+26];
	// begin inline asm
	{  cvt.f32.f16 %f44, %rs27;}

	// end inline asm
	add.s64 	%rd53, %rd52, %rd40;
	ld.global.u16 	%rs28, [%rd53];
	// begin inline asm
	{  cvt.f32.f16 %f45, %rs28;}

	// end inline asm
	mul.f32 	%f14, %f44, %f45;
	ld.global.u16 	%rs29, [%rd38+28];
	// begin inline asm
	{  cvt.f32.f16 %f46, %rs29;}

	// end inline asm
	add.s64 	%rd54, %rd53, %rd40;
	ld.global.u16 	%rs30, [%rd54];
	// begin inline asm
	{  cvt.f32.f16 %f47, %rs30;}

	// end inline asm
	mul.f32 	%f15, %f46, %f47;
	ld.global.u16 	%rs31, [%rd38+30];
	// begin inline asm
	{  cvt.f32.f16 %f48, %rs31;}

	// end inline asm
	add.s64 	%rd55, %rd54, %rd40;
	ld.global.u16 	%rs32, [%rd55];
	// begin inline asm
	{  cvt.f32.f16 %f49, %rs32;}

	// end inline asm
	mul.f32 	%f16, %f48, %f49;
	setp.eq.f32 	%p2, %f17, 0f00000000;
	mov.b32 	%r258, -127;
	mov.b32 	%r257, 0;
	@%p2 bra 	$L__BB0_4;
	mov.b32 	%r118, %f17;
	shr.u32 	%r119, %r118, 23;
	and.b32  	%r1, %r119, 255;
	and.b32  	%r257, %r118, 8388607;
	setp.eq.s32 	%p3, %r1, 0;
	mov.b32 	%r258, -126;
	@%p3 bra 	$L__BB0_4;
	add.s32 	%r258, %r1, -127;
	or.b32  	%r257, %r257, 8388608;
$L__BB0_4:
	setp.eq.f32 	%p4, %f1, 0f00000000;
	mov.b32 	%r260, -127;
	mov.b32 	%r259, 0;
	@%p4 bra 	$L__BB0_7;
	mov.b32 	%r123, %f1;
	shr.u32 	%r124, %r123, 23;
	and.b32  	%r7, %r124, 255;
	and.b32  	%r259, %r123, 8388607;
	setp.eq.s32 	%p5, %r7, 0;
	mov.b32 	%r260, -126;
	@%p5 bra 	$L__BB0_7;
	add.s32 	%r260, %r7, -127;
	or.b32  	%r259, %r259, 8388608;
$L__BB0_7:
	setp.eq.f32 	%p6, %f2, 0f00000000;
	mov.b32 	%r262, -127;
	mov.b32 	%r261, 0;
	@%p6 bra 	$L__BB0_10;
	mov.b32 	%r128, %f2;
	shr.u32 	%r129, %r128, 23;
	and.b32  	%r13, %r129, 255;
	and.b32  	%r261, %r128, 8388607;
	setp.eq.s32 	%p7, %r13, 0;
	mov.b32 	%r262, -126;
	@%p7 bra 	$L__BB0_10;
	add.s32 	%r262, %r13, -127;
	or.b32  	%r261, %r261, 8388608;
$L__BB0_10:
	setp.eq.f32 	%p8, %f3, 0f00000000;
	mov.b32 	%r264, -127;
	mov.b32 	%r263, 0;
	@%p8 bra 	$L__BB0_13;
	mov.b32 	%r133, %f3;
	shr.u32 	%r134, %r133, 23;
	and.b32  	%r19, %r134, 255;
	and.b32  	%r263, %r133, 8388607;
	setp.eq.s32 	%p9, %r19, 0;
	mov.b32 	%r264, -126;
	@%p9 bra 	$L__BB0_13;
	add.s32 	%r264, %r19, -127;
	or.b32  	%r263, %r263, 8388608;
$L__BB0_13:
	setp.eq.f32 	%p10, %f4, 0f00000000;
	mov.b32 	%r266, -127;
	mov.b32 	%r265, 0;
	@%p10 bra 	$L__BB0_16;
	mov.b32 	%r138, %f4;
	shr.u32 	%r139, %r138, 23;
	and.b32  	%r25, %r139, 255;
	and.b32  	%r265, %r138, 8388607;
	setp.eq.s32 	%p11, %r25, 0;
	mov.b32 	%r266, -126;
	@%p11 bra 	$L__BB0_16;
	add.s32 	%r266, %r25, -127;
	or.b32  	%r265, %r265, 8388608;
$L__BB0_16:
	setp.eq.f32 	%p12, %f5, 0f00000000;
	mov.b32 	%r268, -127;
	mov.b32 	%r267, 0;
	@%p12 bra 	$L__BB0_19;
	mov.b32 	%r143, %f5;
	shr.u32 	%r144, %r143, 23;
	and.b32  	%r31, %r144, 255;
	and.b32  	%r267, %r143, 8388607;
	setp.eq.s32 	%p13, %r31, 0;
	mov.b32 	%r268, -126;
	@%p13 bra 	$L__BB0_19;
	add.s32 	%r268, %r31, -127;
	or.b32  	%r267, %r267, 8388608;
$L__BB0_19:
	setp.eq.f32 	%p14, %f6, 0f00000000;
	mov.b32 	%r270, -127;
	mov.b32 	%r269, 0;
	@%p14 bra 	$L__BB0_22;
	mov.b32 	%r148, %f6;
	shr.u32 	%r149, %r148, 23;
	and.b32  	%r37, %r149, 255;
	and.b32  	%r269, %r148, 8388607;
	setp.eq.s32 	%p15, %r37, 0;
	mov.b32 	%r270, -126;
	@%p15 bra 	$L__BB0_22;
	add.s32 	%r270, %r37, -127;
	or.b32  	%r269, %r269, 8388608;
$L__BB0_22:
	setp.eq.f32 	%p16, %f7, 0f00000000;
	mov.b32 	%r272, -127;
	mov.b32 	%r271, 0;
	@%p16 bra 	$L__BB0_25;
	mov.b32 	%r153, %f7;
	shr.u32 	%r154, %r153, 23;
	and.b32  	%r43, %r154, 255;
	and.b32  	%r271, %r153, 8388607;
	setp.eq.s32 	%p17, %r43, 0;
	mov.b32 	%r272, -126;
	@%p17 bra 	$L__BB0_25;
	add.s32 	%r272, %r43, -127;
	or.b32  	%r271, %r271, 8388608;
$L__BB0_25:
	setp.eq.f32 	%p18, %f8, 0f00000000;
	mov.b32 	%r274, -127;
	mov.b32 	%r273, 0;
	@%p18 bra 	$L__BB0_28;
	mov.b32 	%r158, %f8;
	shr.u32 	%r159, %r158, 23;
	and.b32  	%r49, %r159, 255;
	and.b32  	%r273, %r158, 8388607;
	setp.eq.s32 	%p19, %r49, 0;
	mov.b32 	%r274, -126;
	@%p19 bra 	$L__BB0_28;
	add.s32 	%r274, %r49, -127;
	or.b32  	%r273, %r273, 8388608;
$L__BB0_28:
	setp.eq.f32 	%p20, %f9, 0f00000000;
	mov.b32 	%r276, -127;
	mov.b32 	%r275, 0;
	@%p20 bra 	$L__BB0_31;
	mov.b32 	%r163, %f9;
	shr.u32 	%r164, %r163, 23;
	and.b32  	%r55, %r164, 255;
	and.b32  	%r275, %r163, 8388607;
	setp.eq.s32 	%p21, %r55, 0;
	mov.b32 	%r276, -126;
	@%p21 bra 	$L__BB0_31;
	add.s32 	%r276, %r55, -127;
	or.b32  	%r275, %r275, 8388608;
$L__BB0_31:
	setp.eq.f32 	%p22, %f10, 0f00000000;
	mov.b32 	%r278, -127;
	mov.b32 	%r277, 0;
	@%p22 bra 	$L__BB0_34;
	mov.b32 	%r168, %f10;
	shr.u32 	%r169, %r168, 23;
	and.b32  	%r61, %r169, 255;
	and.b32  	%r277, %r168, 8388607;
	setp.eq.s32 	%p23, %r61, 0;
	mov.b32 	%r278, -126;
	@%p23 bra 	$L__BB0_34;
	add.s32 	%r278, %r61, -127;
	or.b32  	%r277, %r277, 8388608;
$L__BB0_34:
	setp.eq.f32 	%p24, %f11, 0f00000000;
	mov.b32 	%r280, -127;
	mov.b32 	%r279, 0;
	@%p24 bra 	$L__BB0_37;
	mov.b32 	%r173, %f11;
	shr.u32 	%r174, %r173, 23;
	and.b32  	%r67, %r174, 255;
	and.b32  	%r279, %r173, 8388607;
	setp.eq.s32 	%p25, %r67, 0;
	mov.b32 	%r280, -126;
	@%p25 bra 	$L__BB0_37;
	add.s32 	%r280, %r67, -127;
	or.b32  	%r279, %r279, 8388608;
$L__BB0_37:
	setp.eq.f32 	%p26, %f12, 0f00000000;
	mov.b32 	%r282, -127;
	mov.b32 	%r281, 0;
	@%p26 bra 	$L__BB0_40;
	mov.b32 	%r178, %f12;
	shr.u32 	%r179, %r178, 23;
	and.b32  	%r73, %r179, 255;
	and.b32  	%r281, %r178, 8388607;
	setp.eq.s32 	%p27, %r73, 0;
	mov.b32 	%r282, -126;
	@%p27 bra 	$L__BB0_40;
	add.s32 	%r282, %r73, -127;
	or.b32  	%r281, %r281, 8388608;
$L__BB0_40:
	setp.eq.f32 	%p28, %f13, 0f00000000;
	mov.b32 	%r284, -127;
	mov.b32 	%r283, 0;
	@%p28 bra 	$L__BB0_43;
	mov.b32 	%r183, %f13;
	shr.u32 	%r184, %r183, 23;
	and.b32  	%r79, %r184, 255;
	and.b32  	%r283, %r183, 8388607;
	setp.eq.s32 	%p29, %r79, 0;
	mov.b32 	%r284, -126;
	@%p29 bra 	$L__BB0_43;
	add.s32 	%r284, %r79, -127;
	or.b32  	%r283, %r283, 8388608;
$L__BB0_43:
	setp.eq.f32 	%p30, %f14, 0f00000000;
	mov.b32 	%r286, -127;
	mov.b32 	%r285, 0;
	@%p30 bra 	$L__BB0_46;
	mov.b32 	%r188, %f14;
	shr.u32 	%r189, %r188, 23;
	and.b32  	%r85, %r189, 255;
	and.b32  	%r285, %r188, 8388607;
	setp.eq.s32 	%p31, %r85, 0;
	mov.b32 	%r286, -126;
	@%p31 bra 	$L__BB0_46;
	add.s32 	%r286, %r85, -127;
	or.b32  	%r285, %r285, 8388608;
$L__BB0_46:
	setp.eq.f32 	%p32, %f15, 0f00000000;
	mov.b32 	%r288, -127;
	mov.b32 	%r287, 0;
	@%p32 bra 	$L__BB0_49;
	mov.b32 	%r193, %f15;
	shr.u32 	%r194, %r193, 23;
	and.b32  	%r91, %r194, 255;
	and.b32  	%r287, %r193, 8388607;
	setp.eq.s32 	%p33, %r91, 0;
	mov.b32 	%r288, -126;
	@%p33 bra 	$L__BB0_49;
	add.s32 	%r288, %r91, -127;
	or.b32  	%r287, %r287, 8388608;
$L__BB0_49:
	setp.eq.f32 	%p34, %f16, 0f00000000;
	mov.b32 	%r290, -127;
	mov.b32 	%r289, 0;
	@%p34 bra 	$L__BB0_52;
	mov.b32 	%r198, %f16;
	shr.u32 	%r199, %r198, 23;
	and.b32  	%r97, %r199, 255;
	and.b32  	%r289, %r198, 8388607;
	setp.eq.s32 	%p35, %r97, 0;
	mov.b32 	%r290, -126;
	@%p35 bra 	$L__BB0_52;
	add.s32 	%r290, %r97, -127;
	or.b32  	%r289, %r289, 8388608;
$L__BB0_52:
	setp.eq.s32 	%p36, %r257, 0;
	selp.b32 	%r200, -200, %r258, %p36;
	max.s32 	%r201, %r200, %r260;
	setp.eq.s32 	%p37, %r259, 0;
	selp.b32 	%r202, %r200, %r201, %p37;
	setp.eq.s32 	%p38, %r261, 0;
	max.s32 	%r203, %r202, %r262;
	selp.b32 	%r204, %r202, %r203, %p38;
	max.s32 	%r205, %r204, %r264;
	setp.eq.s32 	%p39, %r263, 0;
	selp.b32 	%r206, %r204, %r205, %p39;
	setp.eq.s32 	%p40, %r265, 0;
	max.s32 	%r207, %r206, %r266;
	selp.b32 	%r208, %r206, %r207, %p40;
	max.s32 	%r209, %r208, %r268;
	setp.eq.s32 	%p41, %r267, 0;
	selp.b32 	%r210, %r208, %r209, %p41;
	setp.eq.s32 	%p42, %r269, 0;
	max.s32 	%r211, %r210, %r270;
	selp.b32 	%r212, %r210, %r211, %p42;
	max.s32 	%r213, %r212, %r272;
	setp.eq.s32 	%p43, %r271, 0;
	selp.b32 	%r214, %r212, %r213, %p43;
	setp.eq.s32 	%p44, %r273, 0;
	max.s32 	%r215, %r214, %r274;
	selp.b32 	%r216, %r214, %r215, %p44;
	max.s32 	%r217, %r216, %r276;
	setp.eq.s32 	%p45, %r275, 0;
	selp.b32 	%r218, %r216, %r217, %p45;
	setp.eq.s32 	%p46, %r277, 0;
	max.s32 	%r219, %r218, %r278;
	selp.b32 	%r220, %r218, %r219, %p46;
	max.s32 	%r221, %r220, %r280;
	setp.eq.s32 	%p47, %r279, 0;
	selp.b32 	%r222, %r220, %r221, %p47;
	setp.eq.s32 	%p48, %r281, 0;
	max.s32 	%r223, %r222, %r282;
	selp.b32 	%r224, %r222, %r223, %p48;
	max.s32 	%r225, %r224, %r284;
	setp.eq.s32 	%p49, %r283, 0;
	selp.b32 	%r226, %r224, %r225, %p49;
	setp.eq.s32 	%p50, %r285, 0;
	max.s32 	%r227, %r226, %r286;
	selp.b32 	%r228, %r226, %r227, %p50;
	max.s32 	%r229, %r228, %r288;
	setp.eq.s32 	%p51, %r287, 0;
	selp.b32 	%r230, %r228, %r229, %p51;
	setp.eq.s32 	%p52, %r289, 0;
	max.s32 	%r103, %r230, %r290;
	selp.b32 	%r104, %r230, %r103, %p52;
	mov.b64 	%rd111, 0;
	@%p36 bra 	$L__BB0_54;
	cvt.u64.u32 	%rd57, %r257;
	sub.s32 	%r231, %r104, %r258;
	setp.lt.s32 	%p53, %r231, 64;
	shr.u64 	%rd58, %rd57, %r231;
	selp.b64 	%rd111, %rd58, 0, %p53;
$L__BB0_54:
	@%p37 bra 	$L__BB0_56;
	cvt.u64.u32 	%rd59, %r259;
	sub.s32 	%r232, %r104, %r260;
	setp.lt.s32 	%p55, %r232, 64;
	shr.u64 	%rd60, %rd59, %r232;
	selp.b64 	%rd61, %rd60, 0, %p55;
	add.s64 	%rd111, %rd61, %rd111;
$L__BB0_56:
	@%p38 bra 	$L__BB0_58;
	cvt.u64.u32 	%rd62, %r261;
	sub.s32 	%r233, %r104, %r262;
	setp.lt.s32 	%p57, %r233, 64;
	shr.u64 	%rd63, %rd62, %r233;
	selp.b64 	%rd64, %rd63, 0, %p57;
	add.s64 	%rd111, %rd64, %rd111;
$L__BB0_58:
	@%p39 bra 	$L__BB0_60;
	cvt.u64.u32 	%rd65, %r263;
	sub.s32 	%r234, %r104, %r264;
	setp.lt.s32 	%p59, %r234, 64;
	shr.u64 	%rd66, %rd65, %r234;
	selp.b64 	%rd67, %rd66, 0, %p59;
	add.s64 	%rd111, %rd67, %rd111;
$L__BB0_60:
	@%p40 bra 	$L__BB0_62;
	cvt.u64.u32 	%rd68, %r265;
	sub.s32 	%r235, %r104, %r266;
	setp.lt.s32 	%p61, %r235, 64;
	shr.u64 	%rd69, %rd68, %r235;
	selp.b64 	%rd70, %rd69, 0, %p61;
	add.s64 	%rd111, %rd70, %rd111;
$L__BB0_62:
	@%p41 bra 	$L__BB0_64;
	cvt.u64.u32 	%rd71, %r267;
	sub.s32 	%r236, %r104, %r268;
	setp.lt.s32 	%p63, %r236, 64;
	shr.u64 	%rd72, %rd71, %r236;
	selp.b64 	%rd73, %rd72, 0, %p63;
	add.s64 	%rd111, %rd73, %rd111;
$L__BB0_64:
	@%p42 bra 	$L__BB0_66;
	cvt.u64.u32 	%rd74, %r269;
	sub.s32 	%r237, %r104, %r270;
	setp.lt.s32 	%p65, %r237, 64;
	shr.u64 	%rd75, %rd74, %r237;
	selp.b64 	%rd76, %rd75, 0, %p65;
	add.s64 	%rd111, %rd76, %rd111;
$L__BB0_66:
	setp.eq.s32 	%p66, %r271, 0;
	@%p66 bra 	$L__BB0_68;
	cvt.u64.u32 	%rd77, %r271;
	sub.s32 	%r238, %r104, %r272;
	setp.lt.s32 	%p67, %r238, 64;
	shr.u64 	%rd78, %rd77, %r238;
	selp.b64 	%rd79, %rd78, 0, %p67;
	add.s64 	%rd111, %rd79, %rd111;
$L__BB0_68:
	setp.eq.s32 	%p68, %r273, 0;
	@%p68 bra 	$L__BB0_70;
	cvt.u64.u32 	%rd80, %r273;
	sub.s32 	%r239, %r104, %r274;
	setp.lt.s32 	%p69, %r239, 64;
	shr.u64 	%rd81, %rd80, %r239;
	selp.b64 	%rd82, %rd81, 0, %p69;
	add.s64 	%rd111, %rd82, %rd111;
$L__BB0_70:
	setp.eq.s32 	%p70, %r275, 0;
	@%p70 bra 	$L__BB0_72;
	cvt.u64.u32 	%rd83, %r275;
	sub.s32 	%r240, %r104, %r276;
	setp.lt.s32 	%p71, %r240, 64;
	shr.u64 	%rd84, %rd83, %r240;
	selp.b64 	%rd85, %rd84, 0, %p71;
	add.s64 	%rd111, %rd85, %rd111;
$L__BB0_72:
	setp.eq.s32 	%p72, %r277, 0;
	@%p72 bra 	$L__BB0_74;
	cvt.u64.u32 	%rd86, %r277;
	sub.s32 	%r241, %r104, %r278;
	setp.lt.s32 	%p73, %r241, 64;
	shr.u64 	%rd87, %rd86, %r241;
	selp.b64 	%rd88, %rd87, 0, %p73;
	add.s64 	%rd111, %rd88, %rd111;
$L__BB0_74:
	setp.eq.s32 	%p74, %r279, 0;
	@%p74 bra 	$L__BB0_76;
	cvt.u64.u32 	%rd89, %r279;
	sub.s32 	%r242, %r104, %r280;
	setp.lt.s32 	%p75, %r242, 64;
	shr.u64 	%rd90, %rd89, %r242;
	selp.b64 	%rd91, %rd90, 0, %p75;
	add.s64 	%rd111, %rd91, %rd111;
$L__BB0_76:
	setp.eq.s32 	%p76, %r281, 0;
	@%p76 bra 	$L__BB0_78;
	cvt.u64.u32 	%rd92, %r281;
	sub.s32 	%r243, %r104, %r282;
	setp.lt.s32 	%p77, %r243, 64;
	shr.u64 	%rd93, %rd92, %r243;
	selp.b64 	%rd94, %rd93, 0, %p77;
	add.s64 	%rd111, %rd94, %rd111;
$L__BB0_78:
	setp.eq.s32 	%p78, %r283, 0;
	@%p78 bra 	$L__BB0_80;
	cvt.u64.u32 	%rd95, %r283;
	sub.s32 	%r244, %r104, %r284;
	setp.lt.s32 	%p79, %r244, 64;
	shr.u64 	%rd96, %rd95, %r244;
	selp.b64 	%rd97, %rd96, 0, %p79;
	add.s64 	%rd111, %rd97, %rd111;
$L__BB0_80:
	setp.eq.s32 	%p80, %r285, 0;
	@%p80 bra 	$L__BB0_82;
	cvt.u64.u32 	%rd98, %r285;
	sub.s32 	%r245, %r104, %r286;
	setp.lt.s32 	%p81, %r245, 64;
	shr.u64 	%rd99, %rd98, %r245;
	selp.b64 	%rd100, %rd99, 0, %p81;
	add.s64 	%rd111, %rd100, %rd111;
$L__BB0_82:
	setp.eq.s32 	%p82, %r287, 0;
	@%p82 bra 	$L__BB0_84;
	cvt.u64.u32 	%rd101, %r287;
	sub.s32 	%r246, %r104, %r288;
	setp.lt.s32 	%p83, %r246, 64;
	shr.u64 	%rd102, %rd101, %r246;
	selp.b64 	%rd103, %rd102, 0, %p83;
	add.s64 	%rd111, %rd103, %rd111;
$L__BB0_84:
	setp.eq.s32 	%p84, %r289, 0;
	@%p84 bra 	$L__BB0_86;
	cvt.u64.u32 	%rd104, %r289;
	sub.s32 	%r247, %r103, %r290;
	setp.lt.s32 	%p85, %r247, 64;
	shr.u64 	%rd105, %rd104, %r247;
	selp.b64 	%rd106, %rd105, 0, %p85;
	add.s64 	%rd111, %rd106, %rd111;
$L__BB0_86:
	setp.eq.s64 	%p86, %rd111, 0;
	mov.b32 	%r248, 0;
	mov.u32 	%r291, %r248;
	@%p86 bra 	$L__BB0_90;
	clz.b64 	%r250, %rd111;
	sub.s32 	%r251, %r104, %r250;
	sub.s32 	%r252, 40, %r250;
	max.s32 	%r253, %r252, 0;
	shr.u64 	%rd107, %rd111, %r253;
	cvt.u32.u64 	%r105, %rd107;
	add.s32 	%r106, %r251, 190;
	setp.gt.u32 	%p87, %r106, 254;
	mov.b32 	%r291, 2139095040;
	@%p87 bra 	$L__BB0_90;
	setp.eq.s32 	%p88, %r106, 0;
	mov.u32 	%r291, %r248;
	@%p88 bra 	$L__BB0_90;
	shl.b32 	%r255, %r106, 23;
	and.b32  	%r256, %r105, 8388607;
	or.b32  	%r291, %r256, %r255;
$L__BB0_90:
	ld.param.u64 	%rd109, [_Z26gemm_manual_bitwise_kernelPK6__halfS1_Pfiiif_param_2];
	cvta.to.global.u64 	%rd108, %rd109;
	st.global.u32 	[%rd108], %r291;
$L__BB0_91:
	ret;

}
	// .globl	_Z33probe_tensorcore_inner_acc_kernelPK6__halfS1_Pfiiif
.visible .entry _Z33probe_tensorcore_inner_acc_kernelPK6__halfS1_Pfiiif(
	.param .u64 .ptr .align 1 _Z33probe_tensorcore_inner_acc_kernelPK6__halfS1_Pfiiif_param_0,
	.param .u64 .ptr .align 1 _Z33probe_tensorcore_inner_acc_kernelPK6__halfS1_Pfiiif_param_1,
	.param .u64 .ptr .align 1 _Z33probe_tensorcore_inner_acc_kernelPK6__halfS1_Pfiiif_param_2,
	.param .u32 _Z33probe_tensorcore_inner_acc_kernelPK6__halfS1_Pfiiif_param_3,
	.param .u32 _Z33probe_tensorcore_inner_acc_kernelPK6__halfS1_Pfiiif_param_4,
	.param .u32 _Z33probe_tensorcore_inner_acc_kernelPK6__halfS1_Pfiiif_param_5,
	.param .f32 _Z33probe_tensorcore_inner_acc_kernelPK6__halfS1_Pfiiif_param_6
)
{
	.reg .pred 	%p<4>;
	.reg .b32 	%r<22>;
	.reg .b32 	%f<10>;
	.reg .b64 	%rd<7>;

	ld.param.u64 	%rd1, [_Z33probe_tensorcore_inner_acc_kernelPK6__halfS1_Pfiiif_param_0];
	ld.param.u64 	%rd2, [_Z33probe_tensorcore_inner_acc_kernelPK6__halfS1_Pfiiif_param_1];
	ld.param.u64 	%rd3, [_Z33probe_tensorcore_inner_acc_kernelPK6__halfS1_Pfiiif_param_2];
	ld.param.u32 	%r1, [_Z33probe_tensorcore_inner_acc_kernelPK6__halfS1_Pfiiif_param_4];
	ld.param.u32 	%r2, [_Z33probe_tensorcore_inner_acc_kernelPK6__halfS1_Pfiiif_param_5];
	ld.param.f32 	%f1, [_Z33probe_tensorcore_inner_acc_kernelPK6__halfS1_Pfiiif_param_6];
	mov.u32 	%r3, %ctaid.x;
	setp.ne.s32 	%p1, %r3, 0;
	mov.u32 	%r4, %tid.x;
	setp.gt.u32 	%p2, %r4, 31;
	or.pred  	%p3, %p1, %p2;
	@%p3 bra 	$L__BB1_2;
	cvta.to.global.u64 	%rd4, %rd1;
	cvta.to.global.u64 	%rd5, %rd2;
	cvta.to.global.u64 	%rd6, %rd3;
	wmma.load.a.sync.aligned.row.m16n16k16.global.f16 	{%r6, %r7, %r8, %r9, %r10, %r11, %r12, %r13}, [%rd4], %r2;
	wmma.load.b.sync.aligned.col.m16n16k16.global.f16 	{%r14, %r15, %r16, %r17, %r18, %r19, %r20, %r21}, [%rd5], %r2;
	wmma.mma.sync.aligned.row.col.m16n16k16.f32.f32 {%f2, %f3, %f4, %f5, %f6, %f7, %f8, %f9}, {%r6, %r7, %r8, %r9, %r10, %r11, %r12, %r13}, {%r14, %r15, %r16, %r17, %r18, %r19, %r20, %r21}, {%f1, %f1, %f1, %f1, %f1, %f1, %f1, %f1};
	wmma.store.d.sync.aligned.row.m16n16k16.global.f32 	[%rd6], {%f2, %f3, %f4, %f5, %f6, %f7, %f8, %f9}, %r1;
$L__BB1_2:
	ret;

}


// ===== COMPILED SASS (sm_100) =====

	.target	sm_100

	.elftype	@"ET_EXEC"


//--------------------- .note.nv.tkinfo           --------------------------
	.section	.note.nv.tkinfo,"",@"SHT_NOTE"
	.sectionflags	@"SHF_NOTE_NV_TKINFO"
	.tkinfo
        /*0018*/ 	.word	0x00000002
        /*0030*/ 	.string	""
        /*0030*/ 	.string	"ptxas"
        /*0030*/ 	.string	"Cuda compilation tools, release 13.0, V13.0.88"
        /*0030*/ 	.string	"Build cuda_13.0.r13.0/compiler.36424714_0"
        /*0030*/ 	.string	"-arch sm_100 -m 64 "



//--------------------- .note.nv.cuinfo           --------------------------
	.section	.note.nv.cuinfo,"",@"SHT_NOTE"
	.sectionflags	@"SHF_NOTE_NV_CUINFO"
        /*0018*/ 	.short	0x0002
        /*001a*/ 	.short	0x0064
        /*001c*/ 	.short	0x0082
	.zero		2


//--------------------- .nv.info                  --------------------------
	.section	.nv.info,"",@"SHT_CUDA_INFO"
	.align	4


	//----- nvinfo : EIATTR_REGCOUNT
	.align		4
        /*0000*/ 	.byte	0x04, 0x2f
        /*0002*/ 	.short	(.L_1 - .L_0)
	.align		4
.L_0:
        /*0004*/ 	.word	index@(_Z26gemm_manual_bitwise_kernelPK6__halfS1_Pfiiif)
        /*0008*/ 	.word	0x00000020


	//----- nvinfo : EIATTR_FRAME_SIZE
	.align		4
.L_1:
        /*000c*/ 	.byte	0x04, 0x11
        /*000e*/ 	.short	(.L_3 - .L_2)
	.align		4
.L_2:
        /*0010*/ 	.word	index@(_Z26gemm_manual_bitwise_kernelPK6__halfS1_Pfiiif)
        /*0014*/ 	.word	0x00000000


	//----- nvinfo : EIATTR_REGCOUNT
	.align		4
.L_3:
        /*0018*/ 	.byte	0x04, 0x2f
        /*001a*/ 	.short	(.L_5 - .L_4)
	.align		4
.L_4:
        /*001c*/ 	.word	index@(_Z33probe_tensorcore_inner_acc_kernelPK6__halfS1_Pfiiif)
        /*0020*/ 	.word	0x0000001c


	//----- nvinfo : EIATTR_FRAME_SIZE
	.align		4
.L_5:
        /*0024*/ 	.byte	0x04, 0x11
        /*0026*/ 	.short	(.L_7 - .L_6)
	.align		4
.L_6:
        /*0028*/ 	.word	index@(_Z33probe_tensorcore_inner_acc_kernelPK6__halfS1_Pfiiif)
        /*002c*/ 	.word	0x00000000


	//----- nvinfo : EIATTR_MIN_STACK_SIZE
	.align		4
.L_7:
        /*0030*/ 	.byte	0x04, 0x12
        /*0032*/ 	.short	(.L_9 - .L_8)
	.align		4
.L_8:
        /*0034*/ 	.word	index@(_Z33probe_tensorcore_inner_acc_kernelPK6__halfS1_Pfiiif)
        /*0038*/ 	.word	0x00000000


	//----- nvinfo : EIATTR_MIN_STACK_SIZE
	.align		4
.L_9:
        /*003c*/ 	.byte	0x04, 0x12
        /*003e*/ 	.short	(.L_11 - .L_10)
	.align		4
.L_10:
        /*0040*/ 	.word	index@(_Z26gemm_manual_bitwise_kernelPK6__halfS1_Pfiiif)
        /*0044*/ 	.word	0x00000000
.L_11:


//--------------------- .nv.compat                --------------------------
	.section	.nv.compat,"",@"SHT_CUDA_COMPAT_INFO"
	.align	4
        /*0000*/ 	.byte	0x02, 0x09, 0x00, 0x00, 0x02, 0x02, 0x01, 0x00, 0x02, 0x05, 0x05, 0x00, 0x03, 0x07, 0x01, 0x01
        /*0010*/ 	.byte	0x02, 0x03, 0x00, 0x00, 0x02, 0x06, 0x01, 0x00, 0x04, 0x0b, 0x08, 0x00, 0x09, 0x00, 0x00, 0x00
        /*0020*/ 	.byte	0x00, 0x00, 0x00, 0x00


//--------------------- .nv.info._Z33probe_tensorcore_inner_acc_kernelPK6__halfS1_Pfiiif --------------------------
	.section	.nv.info._Z33probe_tensorcore_inner_acc_kernelPK6__halfS1_Pfiiif,"",@"SHT_CUDA_INFO"
	.sectionflags	@""
	.align	4


	//----- nvinfo : EIATTR_CUDA_API_VERSION
	.align		4
        /*0000*/ 	.byte	0x04, 0x37
        /*0002*/ 	.short	(.L_13 - .L_12)
.L_12:
        /*0004*/ 	.word	0x00000082


	//----- nvinfo : EIATTR_KPARAM_INFO
	.align		4
.L_13:
        /*0008*/ 	.byte	0x04, 0x17
        /*000a*/ 	.short	(.L_15 - .L_14)
.L_14:
        /*000c*/ 	.word	0x00000000
        /*0010*/ 	.short	0x0006
        /*0012*/ 	.short	0x0024
        /*0014*/ 	.byte	0x00, 0xf0, 0x11, 0x00


	//----- nvinfo : EIATTR_KPARAM_INFO
	.align		4
.L_15:
        /*0018*/ 	.byte	0x04, 0x17
        /*001a*/ 	.short	(.L_17 - .L_16)
.L_16:
        /*001c*/ 	.word	0x00000000
        /*0020*/ 	.short	0x0005
        /*0022*/ 	.short	0x0020
        /*0024*/ 	.byte	0x00, 0xf0, 0x11, 0x00


	//----- nvinfo : EIATTR_KPARAM_INFO
	.align		4
.L_17:
        /*0028*/ 	.byte	0x04, 0x17
        /*002a*/ 	.short	(.L_19 - .L_18)
.L_18:
        /*002c*/ 	.word	0x00000000
        /*0030*/ 	.short	0x0004
        /*0032*/ 	.short	0x001c
        /*0034*/ 	.byte	0x00, 0xf0, 0x11, 0x00


	//----- nvinfo : EIATTR_KPARAM_INFO
	.align		4
.L_19:
        /*0038*/ 	.byte	0x04, 0x17
        /*003a*/ 	.short	(.L_21 - .L_20)
.L_20:
        /*003c*/ 	.word	0x00000000
        /*0040*/ 	.short	0x0003
        /*0042*/ 	.short	0x0018
        /*0044*/ 	.byte	0x00, 0xf0, 0x11, 0x00


	//----- nvinfo : EIATTR_KPARAM_INFO
	.align		4
.L_21:
        /*0048*/ 	.byte	0x04, 0x17
        /*004a*/ 	.short	(.L_23 - .L_22)
.L_22:
        /*004c*/ 	.word	0x00000000
        /*0050*/ 	.short	0x0002
        /*0052*/ 	.short	0x0010
        /*0054*/ 	.byte	0x00, 0xf5, 0x21, 0x00


	//----- nvinfo : EIATTR_KPARAM_INFO
	.align		4
.L_23:
        /*0058*/ 	.byte	0x04, 0x17
        /*005a*/ 	.short	(.L_25 - .L_24)
.L_24:
        /*005c*/ 	.word	0x00000000
        /*0060*/ 	.short	0x0001
        /*0062*/ 	.short	0x0008
        /*0064*/ 	.byte	0x00, 0xf5, 0x21, 0x00


	//----- nvinfo : EIATTR_KPARAM_INFO
	.align		4
.L_25:
        /*0068*/ 	.byte	0x04, 0x17
        /*006a*/ 	.short	(.L_27 - .L_26)
.L_26:
        /*006c*/ 	.word	0x00000000
        /*0070*/ 	.short	0x0000
        /*0072*/ 	.short	0x0000
        /*0074*/ 	.byte	0x00, 0xf5, 0x21, 0x00


	//----- nvinfo : EIATTR_SPARSE_MMA_MASK
	.align		4
.L_27:
        /*0078*/ 	.byte	0x03, 0x50
        /*007a*/ 	.short	0x0000


	//----- nvinfo : EIATTR_WMMA_USED
	.align		4
        /*007c*/ 	.byte	0x01, 0x2b
	.zero		2


	//----- nvinfo : EIATTR_MAXREG_COUNT
	.align		4
        /*0080*/ 	.byte	0x03, 0x1b
        /*0082*/ 	.short	0x00ff


	//----- nvinfo : EIATTR_MERCURY_ISA_VERSION
	.align		4
        /*0084*/ 	.byte	0x03, 0x5f
        /*0086*/ 	.short	0x0101


	//----- nvinfo : EIATTR_VRC_CTA_INIT_COUNT
	.align		4
        /*0088*/ 	.byte	0x02, 0x4a
	.zero		1
	.zero		1


	//----- nvinfo : EIATTR_EXIT_INSTR_OFFSETS
	.align		4
        /*008c*/ 	.byte	0x04, 0x1c
        /*008e*/ 	.short	(.L_29 - .L_28)


	//   ....[0]....
.L_28:
        /*0090*/ 	.word	0x00000050


	//   ....[1]....
        /*0094*/ 	.word	0x000002d0


	//----- nvinfo : EIATTR_CBANK_PARAM_SIZE
	.align		4
.L_29:
        /*0098*/ 	.byte	0x03, 0x19
        /*009a*/ 	.short	0x0028


	//----- nvinfo : EIATTR_PARAM_CBANK
	.align		4
        /*009c*/ 	.byte	0x04, 0x0a
        /*009e*/ 	.short	(.L_31 - .L_30)
	.align		4
.L_30:
        /*00a0*/ 	.word	index@(.nv.constant0._Z33probe_tensorcore_inner_acc_kernelPK6__halfS1_Pfiiif)
        /*00a4*/ 	.short	0x0380
        /*00a6*/ 	.short	0x0028


	//----- nvinfo : EIATTR_SW_WAR
	.align		4
.L_31:
        /*00a8*/ 	.byte	0x04, 0x36
        /*00aa*/ 	.short	(.L_33 - .L_32)
.L_32:
        /*00ac*/ 	.word	0x00000008
.L_33:


//--------------------- .nv.info._Z26gemm_manual_bitwise_kernelPK6__halfS1_Pfiiif --------------------------
	.section	.nv.info._Z26gemm_manual_bitwise_kernelPK6__halfS1_Pfiiif,"",@"SHT_CUDA_INFO"
	.sectionflags	@""
	.align	4


	//----- nvinfo : EIATTR_CUDA_API_VERSION
	.align		4
        /*0000*/ 	.byte	0x04, 0x37
        /*0002*/ 	.short	(.L_35 - .L_34)
.L_34:
        /*0004*/ 	.word	0x00000082


	//----- nvinfo : EIATTR_KPARAM_INFO
	.align		4
.L_35:
        /*0008*/ 	.byte	0x04, 0x17
        /*000a*/ 	.short	(.L_37 - .L_36)
.L_36:
        /*000c*/ 	.word	0x00000000
        /*0010*/ 	.short	0x0006
        /*0012*/ 	.short	0x0024
        /*0014*/ 	.byte	0x00, 0xf0, 0x11, 0x00


	//----- nvinfo : EIATTR_KPARAM_INFO
	.align		4
.L_37:
        /*0018*/ 	.byte	0x04, 0x17
        /*001a*/ 	.short	(.L_39 - .L_38)
.L_38:
        /*001c*/ 	.word	0x00000000
        /*0020*/ 	.short	0x0005
        /*0022*/ 	.short	0x0020
        /*0024*/ 	.byte	0x00, 0xf0, 0x11, 0x00


	//----- nvinfo : EIATTR_KPARAM_INFO
	.align		4
.L_39:
        /*0028*/ 	.byte	0x04, 0x17
        /*002a*/ 	.short	(.L_41 - .L_40)
.L_40:
        /*002c*/ 	.word	0x00000000
        /*0030*/ 	.short	0x0004
        /*0032*/ 	.short	0x001c
        /*0034*/ 	.byte	0x00, 0xf0, 0x11, 0x00


	//----- nvinfo : EIATTR_KPARAM_INFO
	.align		4
.L_41:
        /*0038*/ 	.byte	0x04, 0x17
        /*003a*/ 	.short	(.L_43 - .L_42)
.L_42:
        /*003c*/ 	.word	0x00000000
        /*0040*/ 	.short	0x0003
        /*0042*/ 	.short	0x0018
        /*0044*/ 	.byte	0x00, 0xf0, 0x11, 0x00


	//----- nvinfo : EIATTR_KPARAM_INFO
	.align		4
.L_43:
        /*0048*/ 	.byte	0x04, 0x17
        /*004a*/ 	.short	(.L_45 - .L_44)
.L_44:
        /*004c*/ 	.word	0x00000000
        /*0050*/ 	.short	0x0002
        /*0052*/ 	.short	0x0010
        /*0054*/ 	.byte	0x00, 0xf5, 0x21, 0x00


	//----- nvinfo : EIATTR_KPARAM_INFO
	.align		4
.L_45:
        /*0058*/ 	.byte	0x04, 0x17
        /*005a*/ 	.short	(.L_47 - .L_46)
.L_46:
        /*005c*/ 	.word	0x00000000
        /*0060*/ 	.short	0x0001
        /*0062*/ 	.short	0x0008
        /*0064*/ 	.byte	0x00, 0xf5, 0x21, 0x00


	//----- nvinfo : EIATTR_KPARAM_INFO
	.align		4
.L_47:
        /*0068*/ 	.byte	0x04, 0x17
        /*006a*/ 	.short	(.L_49 - .L_48)
.L_48:
        /*006c*/ 	.word	0x00000000
        /*0070*/ 	.short	0x0000
        /*0072*/ 	.short	0x0000
        /*0074*/ 	.byte	0x00, 0xf5, 0x21, 0x00


	//----- nvinfo : EIATTR_SPARSE_MMA_MASK
	.align		4
.L_49:
        /*0078*/ 	.byte	0x03, 0x50
        /*007a*/ 	.short	0x0000


	//----- nvinfo : EIATTR_MAXREG_COUNT
	.align		4
        /*007c*/ 	.byte	0x03, 0x1b
        /*007e*/ 	.short	0x00ff


	//----- nvinfo : EIATTR_MERCURY_ISA_VERSION
	.align		4
        /*0080*/ 	.byte	0x03, 0x5f
        /*0082*/ 	.short	0x0101


	//----- nvinfo : EIATTR_VRC_CTA_INIT_COUNT
	.align		4
        /*0084*/ 	.byte	0x02, 0x4a
	.zero		1
	.zero		1


	//----- nvinfo : EIATTR_EXIT_INSTR_OFFSETS
	.align		4
        /*0088*/ 	.byte	0x04, 0x1c
        /*008a*/ 	.short	(.L_51 - .L_50)


	//   ....[0]....
.L_50:
        /*008c*/ 	.word	0x00000050


	//   ....[1]....
        /*0090*/ 	.word	0x00001f80


	//----- nvinfo : EIATTR_CBANK_PARAM_SIZE
	.align		4
.L_51:
        /*0094*/ 	.byte	0x03, 0x19
        /*0096*/ 	.short	0x0028


	//----- nvinfo : EIATTR_PARAM_CBANK
	.align		4
        /*0098*/ 	.byte	0x04, 0x0a
        /*009a*/ 	.short	(.L_53 - .L_52)
	.align		4
.L_52:
        /*009c*/ 	.word	index@(.nv.constant0._Z26gemm_manual_bitwise_kernelPK6__halfS1_Pfiiif)
        /*00a0*/ 	.short	0x0380
        /*00a2*/ 	.short	0x0028


	//----- nvinfo : EIATTR_SW_WAR
	.align		4
.L_53:
        /*00a4*/ 	.byte	0x04, 0x36
        /*00a6*/ 	.short	(.L_55 - .L_54)
.L_54:
        /*00a8*/ 	.word	0x00000008
.L_55:


//--------------------- .nv.callgraph             --------------------------
	.section	.nv.callgraph,"",@"SHT_CUDA_CALLGRAPH"
	.align	4
	.sectionentsize	8
	.align		4
        /*0000*/ 	.word	0x00000000
	.align		4
        /*0004*/ 	.word	0xffffffff
	.align		4
        /*0008*/ 	.word	0x00000000
	.align		4
        /*000c*/ 	.word	0xfffffffe
	.align		4
        /*0010*/ 	.word	0x00000000
	.align		4
        /*0014*/ 	.word	0xfffffffd
	.align		4
        /*0018*/ 	.word	0x00000000
	.align		4
        /*001c*/ 	.word	0xfffffffc


//--------------------- .text._Z33probe_tensorcore_inner_acc_kernelPK6__halfS1_Pfiiif --------------------------
	.section	.text._Z33probe_tensorcore_inner_acc_kernelPK6__halfS1_Pfiiif,"ax",@progbits
	.align	128
        .global         _Z33probe_tensorcore_inner_acc_kernelPK6__halfS1_Pfiiif
        .type           _Z33probe_tensorcore_inner_acc_kernelPK6__halfS1_Pfiiif,@function
        .size           _Z33probe_tensorcore_inner_acc_kernelPK6__halfS1_Pfiiif,(.L_x_20 - _Z33probe_tensorcore_inner_acc_kernelPK6__halfS1_Pfiiif)
        .other          _Z33probe_tensorcore_inner_acc_kernelPK6__halfS1_Pfiiif,@"STO_CUDA_ENTRY STV_DEFAULT"
_Z33probe_tensorcore_inner_acc_kernelPK6__halfS1_Pfiiif:
.text._Z33probe_tensorcore_inner_acc_kernelPK6__halfS1_Pfiiif:
[----:B------:R-:W-:Y:S01]  /*0000*/  LDC R1, c[0x0][0x37c] ;  /* 0x0000df00ff017b82 */ /* 0x000fe20000000800 */
[----:B------:R-:W0:Y:S07]  /*0010*/  S2R R0, SR_TID.X ;  /* 0x0000000000007919 */ /* 0x000e2e0000002100 */
[----:B------:R-:W1:Y:S01]  /*0020*/  S2UR UR4, SR_CTAID.X ;  /* 0x00000000000479c3 */ /* 0x000e620000002500 */
[----:B0-----:R-:W-:-:S04]  /*0030*/  ISETP.GT.U32.AND P0, PT, R0, 0x1f, PT ;  /* 0x0000001f0000780c */ /* 0x001fc80003f04070 */
[----:B-1----:R-:W-:-:S13]  /*0040*/  ISETP.NE.OR P0, PT, RZ, UR4, P0 ;  /* 0x00000004ff007c0c */ /* 0x002fda0008705670 */
[----:B------:R-:W-:Y:S05]  /*0050*/  @P0 EXIT ;  /* 0x000000000000094d */ /* 0x000fea0003800000 */
[----:B------:R-:W0:Y:S01]  /*0060*/  S2R R2, SR_LANEID ;  /* 0x0000000000027919 */ /* 0x000e220000000000 */
[----:B------:R-:W1:Y:S01]  /*0070*/  LDC.64 R16, c[0x0][0x3a0] ;  /* 0x0000e800ff107b82 */ /* 0x000e620000000a00 */
[----:B------:R-:W2:Y:S01]  /*0080*/  LDCU.128 UR8, c[0x0][0x380] ;  /* 0x00007000ff0877ac */ /* 0x000ea20008000c00 */
[----:B------:R-:W-:Y:S01]  /*0090*/  IMAD.MOV.U32 R3, RZ, RZ, RZ ;  /* 0x000000ffff037224 */ /* 0x000fe200078e00ff */
[----:B------:R-:W3:Y:S05]  /*00a0*/  LDCU.64 UR4, c[0x0][0x358] ;  /* 0x00006b00ff0477ac */ /* 0x000eea0008000a00 */
[----:B------:R-:W4:Y:S01]  /*00b0*/  LDC R0, c[0x0][0x39c] ;  /* 0x0000e700ff007b82 */ /* 0x000f220000000800 */
[----:B------:R-:W5:Y:S01]  /*00c0*/  LDCU.64 UR6, c[0x0][0x390] ;  /* 0x00007200ff0677ac */ /* 0x000f620008000a00 */
[----:B-1----:R-:W-:-:S02]  /*00d0*/  SHF.R.U32.HI R4, RZ, 0x1, R16 ;  /* 0x00000001ff047819 */ /* 0x002fc40000011610 */
[----:B0-----:R-:W-:Y:S02]  /*00e0*/  SHF.R.U32.HI R13, RZ, 0x2, R2 ;  /* 0x00000002ff0d7819 */ /* 0x001fe40000011602 */
[----:B------:R-:W-:-:S05]  /*00f0*/  LOP3.LUT R2, R2, 0x3, RZ, 0xc0, !PT ;  /* 0x0000000302027812 */ /* 0x000fca00078ec0ff */
[----:B------:R-:W-:-:S03]  /*0100*/  IMAD.WIDE.U32 R4, R13, R4, R2 ;  /* 0x000000040d047225 */ /* 0x000fc600078e0002 */
[----:B--2---:R-:W-:-:S04]  /*0110*/  LEA R8, P0, R4, UR8, 0x2 ;  /* 0x0000000804087c11 */ /* 0x004fc8000f8010ff */
[C---:B------:R-:W-:Y:S02]  /*0120*/  LEA.HI.X R9, R4.reuse, UR9, R5, 0x2, P0 ;  /* 0x0000000904097c11 */ /* 0x040fe400080f1405 */
[----:B------:R-:W-:Y:S01]  /*0130*/  LEA R20, P0, R4, UR10, 0x2 ;  /* 0x0000000a04147c11 */ /* 0x000fe2000f8010ff */
[----:B------:R-:W-:-:S03]  /*0140*/  IMAD.WIDE.U32 R10, R16, 0x10, R8 ;  /* 0x00000010100a7825 */ /* 0x000fc600078e0008 */
[----:B------:R-:W-:Y:S01]  /*0150*/  LEA.HI.X R21, R4, UR11, R5, 0x2, P0 ;  /* 0x0000000b04157c11 */ /* 0x000fe200080f1405 */
[----:B---3--:R-:W2:Y:S02]  /*0160*/  LDG.E R6, desc[UR4][R8.64+0x10] ;  /* 0x0000100408067981 */ /* 0x008ea4000c1e1900 */
[----:B------:R-:W-:Y:S02]  /*0170*/  IMAD.WIDE.U32 R22, R16, 0x10, R20 ;  /* 0x0000001010167825 */ /* 0x000fe400078e0014 */
[----:B------:R-:W2:Y:S04]  /*0180*/  LDG.E R4, desc[UR4][R8.64] ;  /* 0x0000000408047981 */ /* 0x000ea8000c1e1900 */
[----:B------:R-:W2:Y:S04]  /*0190*/  LDG.E R5, desc[UR4][R10.64] ;  /* 0x000000040a057981 */ /* 0x000ea8000c1e1900 */
[----:B------:R-:W2:Y:S04]  /*01a0*/  LDG.E R7, desc[UR4][R10.64+0x10] ;  /* 0x000010040a077981 */ /* 0x000ea8000c1e1900 */
[----:B------:R-:W2:Y:S04]  /*01b0*/  LDG.E R24, desc[UR4][R20.64] ;  /* 0x0000000414187981 */ /* 0x000ea8000c1e1900 */
[----:B------:R4:W2:Y:S04]  /*01c0*/  LDG.E R25, desc[UR4][R20.64+0x10] ;  /* 0x0000100414197981 */ /* 0x0008a8000c1e1900 */
[----:B------:R-:W3:Y:S04]  /*01d0*/  LDG.E R14, desc[UR4][R22.64] ;  /* 0x00000004160e7981 */ /* 0x000ee8000c1e1900 */
[----:B------:R-:W3:Y:S01]  /*01e0*/  LDG.E R15, desc[UR4][R22.64+0x10] ;  /* 0x00001004160f7981 */ /* 0x000ee2000c1e1900 */
[----:B------:R-:W-:-:S02]  /*01f0*/  IMAD.MOV.U32 R16, RZ, RZ, R17 ;  /* 0x000000ffff107224 */ /* 0x000fc400078e0011 */
[--C-:B------:R-:W-:Y:S02]  /*0200*/  IMAD.MOV.U32 R18, RZ, RZ, R17.reuse ;  /* 0x000000ffff127224 */ /* 0x100fe400078e0011 */
[----:B------:R-:W-:Y:S01]  /*0210*/  IMAD.MOV.U32 R19, RZ, RZ, R17 ;  /* 0x000000ffff137224 */ /* 0x000fe200078e0011 */
[----:B----4-:R-:W-:-:S05]  /*0220*/  SHF.R.U32.HI R21, RZ, 0x1, R0 ;  /* 0x00000001ff157819 */ /* 0x010fca0000011600 */
[----:B------:R-:W-:Y:S01]  /*0230*/  IMAD.WIDE.U32 R2, R13, R21, R2 ;  /* 0x000000150d027225 */ /* 0x000fe200078e0002 */
[C---:B--2---:R-:W-:Y:S08]  /*0240*/  HMMA.16816.F32 R8, R4.reuse, R24, R16 ;  /* 0x000000180408723c */ /* 0x044ff00000001810 */
[----:B---3--:R-:W-:Y:S01]  /*0250*/  HMMA.16816.F32 R16, R4, R14, R16 ;  /* 0x0000000e0410723c */ /* 0x008fe20000001810 */
[----:B-----5:R-:W-:-:S04]  /*0260*/  LEA R4, P0, R2, UR6, 0x3 ;  /* 0x0000000602047c11 */ /* 0x020fc8000f8018ff */
[----:B------:R-:W-:-:S03]  /*0270*/  LEA.HI.X R5, R2, UR7, R3, 0x3, P0 ;  /* 0x0000000702057c11 */ /* 0x000fc600080f1c03 */
[----:B------:R-:W-:-:S03]  /*0280*/  IMAD.WIDE.U32 R2, R21, 0x40, R4 ;  /* 0x0000004015027825 */ /* 0x000fc600078e0004 */
[----:B------:R-:W-:Y:S04]  /*0290*/  STG.E.64 desc[UR4][R4.64], R8 ;  /* 0x0000000804007986 */ /* 0x000fe8000c101b04 */
[----:B------:R-:W-:Y:S04]  /*02a0*/  STG.E.64 desc[UR4][R2.64], R10 ;  /* 0x0000000a02007986 */ /* 0x000fe8000c101b04 */
[----:B------:R-:W-:Y:S04]  /*02b0*/  STG.E.64 desc[UR4][R4.64+0x20], R16 ;  /* 0x0000201004007986 */ /* 0x000fe8000c101b04 */
[----:B------:R-:W-:Y:S01]  /*02c0*/  STG.E.64 desc[UR4][R2.64+0x20], R18 ;  /* 0x0000201202007986 */ /* 0x000fe2000c101b04 */
[----:B------:R-:W-:Y:S05]  /*02d0*/  EXIT ;  /* 0x000000000000794d */ /* 0x000fea0003800000 */
.L_x_0:
[----:B------:R-:W-:-:S00]  /*02e0*/  BRA `(.L_x_0) ;  /* 0xfffffffc00fc7947 */ /* 0x000fc0000383ffff */
[----:B------:R-:W-:-:S00]  /*02f0*/  NOP ;  /* 0x0000000000007918 */ /* 0x000fc00000000000 */
        /* <DEDUP_REMOVED lines=8> */
.L_x_20:


//--------------------- .text._Z26gemm_manual_bitwise_kernelPK6__halfS1_Pfiiif --------------------------
	.section	.text._Z26gemm_manual_bitwise_kernelPK6__halfS1_Pfiiif,"ax",@progbits
	.align	128
        .global         _Z26gemm_manual_bitwise_kernelPK6__halfS1_Pfiiif
        .type           _Z26gemm_manual_bitwise_kernelPK6__halfS1_Pfiiif,@function
        .size           _Z26gemm_manual_bitwise_kernelPK6__halfS1_Pfiiif,(.L_x_21 - _Z26gemm_manual_bitwise_kernelPK6__halfS1_Pfiiif)
        .other          _Z26gemm_manual_bitwise_kernelPK6__halfS1_Pfiiif,@"STO_CUDA_ENTRY STV_DEFAULT"
_Z26gemm_manual_bitwise_kernelPK6__halfS1_Pfiiif:
.text._Z26gemm_manual_bitwise_kernelPK6__halfS1_Pfiiif:
[----:B------:R-:W-:Y:S01]  /*0000*/  LDC R1, c[0x0][0x37c] ;  /* 0x0000df00ff017b82 */ /* 0x000fe20000000800 */
[----:B------:R-:W0:Y:S07]  /*0010*/  S2R R0, SR_CTAID.Y ;  /* 0x0000000000007919 */ /* 0x000e2e0000002600 */
[----:B------:R-:W0:Y:S01]  /*0020*/  S2UR UR4, SR_CTAID.X ;  /* 0x00000000000479c3 */ /* 0x000e220000002500 */
[----:B------:R-:W0:Y:S02]  /*0030*/  S2R R3, SR_TID.X ;  /* 0x0000000000037919 */ /* 0x000e240000002100 */
[----:B0-----:R-:W-:-:S13]  /*0040*/  LOP3.LUT P0, RZ, R3, UR4, R0, 0xfe, !PT ;  /* 0x0000000403ff7c12 */ /* 0x001fda000f80fe00 */
[----:B------:R-:W-:Y:S05]  /*0050*/  @P0 EXIT ;  /* 0x000000000000094d */ /* 0x000fea0003800000 */
[----:B------:R-:W0:Y:S01]  /*0060*/  LDC.64 R6, c[0x0][0x388] ;  /* 0x0000e200ff067b82 */ /* 0x000e220000000a00 */
[----:B------:R-:W0:Y:S01]  /*0070*/  LDCU.64 UR34, c[0x0][0x358] ;  /* 0x00006b00ff2277ac */ /* 0x000e220008000a00 */
[----:B------:R-:W1:Y:S06]  /*0080*/  LDCU UR19, c[0x0][0x3a4] ;  /* 0x00007480ff1377ac */ /* 0x000e6c0008000800 */
[----:B------:R-:W2:Y:S08]  /*0090*/  LDC.64 R4, c[0x0][0x380] ;  /* 0x0000e000ff047b82 */ /* 0x000eb00000000a00 */
[----:B------:R-:W3:Y:S08]  /*00a0*/  LDC R19, c[0x0][0x39c] ;  /* 0x0000e700ff137b82 */ /* 0x000ef00000000800 */
[----:B------:R-:W3:Y:S01]  /*00b0*/  LDC.64 R8, c[0x0][0x388] ;  /* 0x0000e200ff087b82 */ /* 0x000ee20000000a00 */
[----:B0-----:R-:W4:Y:S04]  /*00c0*/  LDG.E.U16 R3, desc[UR34][R6.64] ;  /* 0x0000002206037981 */ /* 0x001f28000c1e1500 */
[----:B--2---:R-:W2:Y:S04]  /*00d0*/  LDG.E.U16 R2, desc[UR34][R4.64] ;  /* 0x0000002204027981 */ /* 0x004ea8000c1e1500 */
[----:B------:R-:W5:Y:S04]  /*00e0*/  LDG.E.U16 R22, desc[UR34][R4.64+0x2] ;  /* 0x0000022204167981 */ /* 0x000f68000c1e1500 */
[----:B------:R-:W5:Y:S04]  /*00f0*/  LDG.E.U16 R24, desc[UR34][R4.64+0x4] ;  /* 0x0000042204187981 */ /* 0x000f68000c1e1500 */
[----:B------:R-:W5:Y:S01]  /*0100*/  LDG.E.U16 R0, desc[UR34][R4.64+0x8] ;  /* 0x0000082204007981 */ /* 0x000f62000c1e1500 */
[----:B---3--:R-:W-:-:S03]  /*0110*/  IMAD.WIDE R8, R19, 0x2, R8 ;  /* 0x0000000213087825 */ /* 0x008fc600078e0208 */
[----:B------:R-:W3:Y:S04]  /*0120*/  LDG.E.U16 R16, desc[UR34][R4.64+0xa] ;  /* 0x00000a2204107981 */ /* 0x000ee8000c1e1500 */
[----:B------:R-:W3:Y:S01]  /*0130*/  LDG.E.U16 R23, desc[UR34][R8.64] ;  /* 0x0000002208177981 */ /* 0x000ee2000c1e1500 */
[----:B------:R-:W-:-:S03]  /*0140*/  IMAD.WIDE R10, R19, 0x2, R8 ;  /* 0x00000002130a7825 */ /* 0x000fc600078e0208 */
[----:B------:R-:W3:Y:S01]  /*0150*/  LDG.E.U16 R20, desc[UR34][R4.64+0x6] ;  /* 0x0000062204147981 */ /* 0x000ee2000c1e1500 */
[----:B------:R-:W-:-:S03]  /*0160*/  IMAD.WIDE R28, R19, 0x2, R10 ;  /* 0x00000002131c7825 */ /* 0x000fc600078e020a */
[----:B------:R0:W3:Y:S04]  /*0170*/  LDG.E.U16 R25, desc[UR34][R10.64] ;  /* 0x000000220a197981 */ /* 0x0000e8000c1e1500 */
[----:B------:R-:W3:Y:S01]  /*0180*/  LDG.E.U16 R21, desc[UR34][R28.64] ;  /* 0x000000221c157981 */ /* 0x000ee2000c1e1500 */
[----:B------:R-:W-:-:S05]  /*0190*/  IMAD.WIDE R26, R19, 0x2, R28 ;  /* 0x00000002131a7825 */ /* 0x000fca00078e021c */
[----:B------:R-:W3:Y:S01]  /*01a0*/  LDG.E.U16 R17, desc[UR34][R26.64] ;  /* 0x000000221a117981 */ /* 0x000ee2000c1e1500 */
[----:B------:R-:W-:-:S05]  /*01b0*/  IMAD.WIDE R12, R19, 0x2, R26 ;  /* 0x00000002130c7825 */ /* 0x000fca00078e021a */
[----:B------:R1:W3:Y:S01]  /*01c0*/  LDG.E.U16 R18, desc[UR34][R12.64] ;  /* 0x000000220c127981 */ /* 0x0002e2000c1e1500 */
[----:B------:R-:W-:-:S04]  /*01d0*/  IMAD.WIDE R14, R19, 0x2, R12 ;  /* 0x00000002130e7825 */ /* 0x000fc800078e020c */
[C---:B0-----:R-:W-:Y:S02]  /*01e0*/  IMAD.WIDE R10, R19.reuse, 0x2, R14 ;  /* 0x00000002130a7825 */ /* 0x041fe400078e020e */
[----:B------:R0:W3:Y:S02]  /*01f0*/  LDG.E.U16 R14, desc[UR34][R14.64] ;  /* 0x000000220e0e7981 */ /* 0x0000e4000c1e1500 */
[----:B------:R-:W-:Y:S02]  /*0200*/  IMAD.WIDE R8, R19, 0x2, R10 ;  /* 0x0000000213087825 */ /* 0x000fe400078e020a */
[----:B------:R-:W3:Y:S02]  /*0210*/  LDG.E.U16 R10, desc[UR34][R10.64] ;  /* 0x000000220a0a7981 */ /* 0x000ee4000c1e1500 */
[----:B----4-:R-:W-:Y:S02]  /*0220*/  HADD2.F32 R7, -RZ, R3.H0_H0 ;  /* 0x20000003ff077230 */ /* 0x010fe40000004100 */
[----:B--2---:R-:W-:-:S02]  /*0230*/  HADD2.F32 R6, -RZ, R2.H0_H0 ;  /* 0x20000002ff067230 */ /* 0x004fc40000004100 */
[C---:B------:R-:W-:Y:S02]  /*0240*/  IMAD.WIDE R2, R19.reuse, 0x2, R8 ;  /* 0x0000000213027825 */ /* 0x040fe400078e0208 */
[----:B------:R3:W2:Y:S02]  /*0250*/  LDG.E.U16 R8, desc[UR34][R8.64] ;  /* 0x0000002208087981 */ /* 0x0006a4000c1e1500 */
[----:B-1----:R-:W-:Y:S01]  /*0260*/  FMUL R12, R6, R7 ;  /* 0x00000007060c7220 */ /* 0x002fe20000400000 */
[C---:B------:R-:W-:Y:S01]  /*0270*/  IMAD.WIDE R6, R19.reuse, 0x2, R2 ;  /* 0x0000000213067825 */ /* 0x040fe200078e0202 */
[----:B------:R1:W4:Y:S03]  /*0280*/  LDG.E.U16 R26, desc[UR34][R2.64] ;  /* 0x00000022021a7981 */ /* 0x000326000c1e1500 */
[----:B------:R-:W-:Y:S01]  /*0290*/  R2UR UR6, R12 ;  /* 0x000000000c0672ca */ /* 0x000fe200000e0000 */
[----:B-----5:R-:W-:Y:S01]  /*02a0*/  HADD2.F32 R29, -RZ, R22.H0_H0 ;  /* 0x20000016ff1d7230 */ /* 0x020fe20000004100 */
[----:B------:R5:W2:Y:S01]  /*02b0*/  LDG.E.U16 R28, desc[UR34][R6.64] ;  /* 0x00000022061c7981 */ /* 0x000aa2000c1e1500 */
[----:B------:R-:W-:-:S04]  /*02c0*/  IMAD.WIDE R12, R19, 0x2, R6 ;  /* 0x00000002130c7825 */ /* 0x000fc800078e0206 */
[----:B0-----:R-:W-:Y:S01]  /*02d0*/  HADD2.F32 R15, -RZ, R24.H0_H0 ;  /* 0x20000018ff0f7230 */ /* 0x001fe20000004100 */
[----:B------:R-:W2:Y:S01]  /*02e0*/  LDG.E.U16 R27, desc[UR34][R12.64] ;  /* 0x000000220c1b7981 */ /* 0x000ea2000c1e1500 */
[----:B---3--:R-:W-:Y:S02]  /*02f0*/  HADD2.F32 R9, -RZ, R23.H0_H0 ;  /* 0x20000017ff097230 */ /* 0x008fe40000004100 */
[----:B------:R-:W-:-:S04]  /*0300*/  IMAD.WIDE R22, R19, 0x2, R12 ;  /* 0x0000000213167825 */ /* 0x000fc800078e020c */
[----:B-1----:R-:W-:Y:S01]  /*0310*/  FMUL R2, R29, R9 ;  /* 0x000000091d027220 */ /* 0x002fe20000400000 */
[----:B------:R-:W-:Y:S01]  /*0320*/  HADD2.F32 R16, -RZ, R16.H0_H0 ;  /* 0x20000010ff107230 */ /* 0x000fe20000004100 */
[----:B------:R-:W3:Y:S01]  /*0330*/  LDG.E.U16 R11, desc[UR34][R22.64] ;  /* 0x00000022160b7981 */ /* 0x000ee2000c1e1500 */
[----:B------:R-:W-:Y:S02]  /*0340*/  HADD2.F32 R29, -RZ, R25.H0_H0 ;  /* 0x20000019ff1d7230 */ /* 0x000fe40000004100 */
[----:B------:R-:W-:Y:S01]  /*0350*/  IMAD.WIDE R24, R19, 0x2, R22 ;  /* 0x0000000213187825 */ /* 0x000fe200078e0216 */
[----:B------:R-:W-:Y:S01]  /*0360*/  R2UR UR7, R2 ;  /* 0x00000000020772ca */ /* 0x000fe200000e0000 */
[----:B------:R-:W3:Y:S02]  /*0370*/  LDG.E.U16 R9, desc[UR34][R4.64+0xc] ;  /* 0x00000c2204097981 */ /* 0x000ee4000c1e1500 */
[----:B------:R-:W-:Y:S01]  /*0380*/  FMUL R15, R15, R29 ;  /* 0x0000001d0f0f7220 */ /* 0x000fe20000400000 */
[----:B------:R-:W-:Y:S01]  /*0390*/  IMAD.WIDE R2, R19, 0x2, R24 ;  /* 0x0000000213027825 */ /* 0x000fe200078e0218 */
[----:B------:R-:W3:Y:S03]  /*03a0*/  LDG.E.U16 R12, desc[UR34][R24.64] ;  /* 0x00000022180c7981 */ /* 0x000ee6000c1e1500 */
[----:B------:R-:W-:Y:S01]  /*03b0*/  R2UR UR8, R15 ;  /* 0x000000000f0872ca */ /* 0x000fe200000e0000 */
[----:B------:R-:W-:Y:S01]  /*03c0*/  HADD2.F32 R15, -RZ, R0.H0_H0 ;  /* 0x20000000ff0f7230 */ /* 0x000fe20000004100 */
[----:B------:R-:W3:Y:S01]  /*03d0*/  LDG.E.U16 R22, desc[UR34][R2.64] ;  /* 0x0000002202167981 */ /* 0x000ee2000c1e1500 */
[----:B-----5:R-:W-:-:S03]  /*03e0*/  IMAD.WIDE R6, R19, 0x2, R2 ;  /* 0x0000000213067825 */ /* 0x020fc600078e0202 */
[----:B------:R-:W5:Y:S04]  /*03f0*/  LDG.E.U16 R0, desc[UR34][R4.64+0x16] ;  /* 0x0000162204007981 */ /* 0x000f68000c1e1500 */
[----:B------:R-:W5:Y:S01]  /*0400*/  LDG.E.U16 R24, desc[UR34][R4.64+0x12] ;  /* 0x0000122204187981 */ /* 0x000f62000c1e1500 */
[----:B------:R-:W-:Y:S02]  /*0410*/  HADD2.F32 R17, -RZ, R17.H0_H0 ;  /* 0x20000011ff117230 */ /* 0x000fe40000004100 */
[----:B------:R-:W-:Y:S01]  /*0420*/  HADD2.F32 R19, -RZ, R18.H0_H0 ;  /* 0x20000012ff137230 */ /* 0x000fe20000004100 */
[----:B------:R-:W5:Y:S02]  /*0430*/  LDG.E.U16 R3, desc[UR34][R4.64+0x1c] ;  /* 0x00001c2204037981 */ /* 0x000f64000c1e1500 */
[----:B------:R-:W-:-:S02]  /*0440*/  FMUL R15, R15, R17 ;  /* 0x000000110f0f7220 */ /* 0x000fc40000400000 */
[----:B------:R-:W-:Y:S01]  /*0450*/  FMUL R19, R16, R19 ;  /* 0x0000001310137220 */ /* 0x000fe20000400000 */
[----:B------:R-:W5:Y:S04]  /*0460*/  LDG.E.U16 R29, desc[UR34][R4.64+0xe] ;  /* 0x00000e22041d7981 */ /* 0x000f68000c1e1500 */
[----:B------:R-:W5:Y:S04]  /*0470*/  LDG.E.U16 R13, desc[UR34][R4.64+0x10] ;  /* 0x00001022040d7981 */ /* 0x000f68000c1e1500 */
[----:B------:R-:W5:Y:S04]  /*0480*/  LDG.E.U16 R23, desc[UR34][R4.64+0x14] ;  /* 0x0000142204177981 */ /* 0x000f68000c1e1500 */
[----:B------:R-:W5:Y:S04]  /*0490*/  LDG.E.U16 R2, desc[UR34][R4.64+0x18] ;  /* 0x0000182204027981 */ /* 0x000f68000c1e1500 */
[----:B------:R-:W5:Y:S04]  /*04a0*/  LDG.E.U16 R16, desc[UR34][R4.64+0x1a] ;  /* 0x00001a2204107981 */ /* 0x000f68000c1e1500 */
[----:B------:R4:W5:Y:S04]  /*04b0*/  LDG.E.U16 R17, desc[UR34][R4.64+0x1e] ;  /* 0x00001e2204117981 */ /* 0x000968000c1e1500 */
[----:B------:R-:W5:Y:S01]  /*04c0*/  LDG.E.U16 R6, desc[UR34][R6.64] ;  /* 0x0000002206067981 */ /* 0x000f62000c1e1500 */
[----:B------:R-:W-:Y:S01]  /*04d0*/  FSETP.NEU.AND P0, PT, RZ, UR19, PT ;  /* 0x00000013ff007c0b */ /* 0x000fe2000bf0d000 */
[----:B------:R-:W-:-:S02]  /*04e0*/  HADD2.F32 R20, -RZ, R20.H0_H0 ;  /* 0x20000014ff147230 */ /* 0x000fc40000004100 */
[----:B------:R-:W-:Y:S02]  /*04f0*/  HADD2.F32 R21, -RZ, R21.H0_H0 ;  /* 0x20000015ff157230 */ /* 0x000fe40000004100 */
[----:B------:R-:W-:Y:S02]  /*0500*/  HADD2.F32 R14, -RZ, R14.H0_H0 ;  /* 0x2000000eff0e7230 */ /* 0x000fe40000004100 */
[----:B------:R-:W-:Y:S02]  /*0510*/  HADD2.F32 R10, -RZ, R10.H0_H0 ;  /* 0x2000000aff0a7230 */ /* 0x000fe40000004100 */
[----:B------:R-:W-:Y:S01]  /*0520*/  FMUL R20, R20, R21 ;  /* 0x0000001514147220 */ /* 0x000fe20000400000 */
[----:B------:R-:W-:Y:S01]  /*0530*/  R2UR UR10, R15 ;  /* 0x000000000f0a72ca */ /* 0x000fe200000e0000 */
[----:B------:R-:W-:Y:S01]  /*0540*/  UMOV UR14, 0xffffff81 ;  /* 0xffffff81000e7882 */ /* 0x000fe20000000000 */
[----:B------:R-:W-:Y:S01]  /*0550*/  R2UR UR11, R19 ;  /* 0x00000000130b72ca */ /* 0x000fe200000e0000 */
[----:B------:R-:W-:Y:S01]  /*0560*/  UMOV UR4, URZ ;  /* 0x000000ff00047c82 */ /* 0x000fe20008000000 */
[----:B------:R-:W-:Y:S01]  /*0570*/  R2UR UR9, R20 ;  /* 0x00000000140972ca */ /* 0x000fe200000e0000 */
[----:B----4-:R-:W-:-:S02]  /*0580*/  HADD2.F32 R5, -RZ, R26.H0_H0 ;  /* 0x2000001aff057230 */ /* 0x010fc40000004100 */
[----:B--2---:R-:W-:Y:S02]  /*0590*/  HADD2.F32 R8, -RZ, R8.H0_H0 ;  /* 0x20000008ff087230 */ /* 0x004fe40000004100 */
[----:B------:R-:W-:Y:S02]  /*05a0*/  HADD2.F32 R27, -RZ, R27.H0_H0 ;  /* 0x2000001bff1b7230 */ /* 0x000fe40000004100 */
[----:B------:R-:W-:Y:S02]  /*05b0*/  HADD2.F32 R28, -RZ, R28.H0_H0 ;  /* 0x2000001cff1c7230 */ /* 0x000fe40000004100 */
[----:B---3--:R-:W-:Y:S02]  /*05c0*/  HADD2.F32 R11, -RZ, R11.H0_H0 ;  /* 0x2000000bff0b7230 */ /* 0x008fe40000004100 */
[----:B------:R-:W-:Y:S02]  /*05d0*/  HADD2.F32 R9, -RZ, R9.H0_H0 ;  /* 0x20000009ff097230 */ /* 0x000fe40000004100 */
[----:B-----5:R-:W-:-:S02]  /*05e0*/  HADD2.F32 R0, -RZ, R0.H0_H0 ;  /* 0x20000000ff007230 */ /* 0x020fc40000004100 */
[----:B------:R-:W-:-:S03]  /*05f0*/  HADD2.F32 R24, -RZ, R24.H0_H0 ;  /* 0x20000018ff187230 */ /* 0x000fc60000004100 */
[----:B------:R-:W-:Y:S02]  /*0600*/  FMUL R27, R0, R27 ;  /* 0x0000001b001b7220 */ /* 0x000fe40000400000 */
[----:B------:R-:W-:Y:S01]  /*0610*/  FMUL R5, R24, R5 ;  /* 0x0000000518057220 */ /* 0x000fe20000400000 */
[----:B------:R-:W-:Y:S02]  /*0620*/  HADD2.F32 R0, -RZ, R3.H0_H0 ;  /* 0x20000003ff007230 */ /* 0x000fe40000004100 */
[----:B------:R-:W-:Y:S02]  /*0630*/  HADD2.F32 R3, -RZ, R12.H0_H0 ;  /* 0x2000000cff037230 */ /* 0x000fe40000004100 */
[----:B------:R-:W-:Y:S01]  /*0640*/  R2UR UR18, R5 ;  /* 0x00000000051272ca */ /* 0x000fe200000e0000 */
[----:B------:R-:W-:Y:S02]  /*0650*/  HADD2.F32 R29, -RZ, R29.H0_H0 ;  /* 0x2000001dff1d7230 */ /* 0x000fe40000004100 */
[----:B------:R-:W-:-:S02]  /*0660*/  HADD2.F32 R13, -RZ, R13.H0_H0 ;  /* 0x2000000dff0d7230 */ /* 0x000fc40000004100 */
[----:B------:R-:W-:Y:S02]  /*0670*/  HADD2.F32 R5, -RZ, R22.H0_H0 ;  /* 0x20000016ff057230 */ /* 0x000fe40000004100 */
[----:B------:R-:W-:Y:S02]  /*0680*/  HADD2.F32 R23, -RZ, R23.H0_H0 ;  /* 0x20000017ff177230 */ /* 0x000fe40000004100 */
[----:B------:R-:W-:Y:S02]  /*0690*/  HADD2.F32 R2, -RZ, R2.H0_H0 ;  /* 0x20000002ff027230 */ /* 0x000fe40000004100 */
[----:B------:R-:W-:Y:S02]  /*06a0*/  HADD2.F32 R16, -RZ, R16.H0_H0 ;  /* 0x20000010ff107230 */ /* 0x000fe40000004100 */
[----:B------:R-:W-:Y:S02]  /*06b0*/  HADD2.F32 R17, -RZ, R17.H0_H0 ;  /* 0x20000011ff117230 */ /* 0x000fe40000004100 */
[----:B------:R-:W-:-:S02]  /*06c0*/  HADD2.F32 R6, -RZ, R6.H0_H0 ;  /* 0x20000006ff067230 */ /* 0x000fc40000004100 */
[----:B------:R-:W-:Y:S01]  /*06d0*/  FMUL R9, R9, R14 ;  /* 0x0000000e09097220 */ /* 0x000fe20000400000 */
[----:B------:R-:W-:Y:S01]  /*06e0*/  FMUL R10, R29, R10 ;  /* 0x0000000a1d0a7220 */ /* 0x000fe20000400000 */
[----:B------:R-:W-:Y:S01]  /*06f0*/  FMUL R8, R13, R8 ;  /* 0x000000080d087220 */ /* 0x000fe20000400000 */
[----:B------:R-:W-:Y:S01]  /*0700*/  FMUL R23, R23, R28 ;  /* 0x0000001c17177220 */ /* 0x000fe20000400000 */
[----:B------:R-:W-:Y:S01]  /*0710*/  FMUL R2, R2, R11 ;  /* 0x0000000b02027220 */ /* 0x000fe20000400000 */
[----:B------:R-:W-:Y:S01]  /*0720*/  FMUL R3, R16, R3 ;  /* 0x0000000310037220 */ /* 0x000fe20000400000 */
[----:B------:R-:W-:Y:S01]  /*0730*/  FMUL R0, R0, R5 ;  /* 0x0000000500007220 */ /* 0x000fe20000400000 */
[----:B------:R-:W-:Y:S01]  /*0740*/  FMUL R6, R17, R6 ;  /* 0x0000000611067220 */ /* 0x000fe20000400000 */
[----:B------:R-:W-:Y:S02]  /*0750*/  R2UR UR12, R9 ;  /* 0x00000000090c72ca */ /* 0x000fe400000e0000 */
[----:B------:R-:W-:-:S02]  /*0760*/  R2UR UR13, R10 ;  /* 0x000000000a0d72ca */ /* 0x000fc400000e0000 */
[----:B------:R-:W-:Y:S02]  /*0770*/  R2UR UR15, R8 ;  /* 0x00000000080f72ca */ /* 0x000fe400000e0000 */
[----:B------:R-:W-:Y:S02]  /*0780*/  R2UR UR31, R23 ;  /* 0x00000000171f72ca */ /* 0x000fe400000e0000 */
[----:B------:R-:W-:Y:S02]  /*0790*/  R2UR UR32, R27 ;  /* 0x000000001b2072ca */ /* 0x000fe400000e0000 */
[----:B------:R-:W-:Y:S02]  /*07a0*/  R2UR UR17, R2 ;  /* 0x00000000021172ca */ /* 0x000fe400000e0000 */
[----:B------:R-:W-:Y:S02]  /*07b0*/  R2UR UR16, R3 ;  /* 0x00000000031072ca */ /* 0x000fe400000e0000 */
[----:B------:R-:W-:-:S02]  /*07c0*/  R2UR UR21, R0 ;  /* 0x00000000001572ca */ /* 0x000fc400000e0000 */
[----:B------:R-:W-:Y:S01]  /*07d0*/  R2UR UR22, R6 ;  /* 0x00000000061672ca */ /* 0x000fe200000e0000 */
[----:B------:R-:W-:-:S14]  /*07e0*/  @!P0 BRA `(.L_x_1) ;  /* 0x00000000001c8947 */ /* 0x000fdc0003800000 */
[----:B------:R-:W-:Y:S01]  /*07f0*/  USHF.R.U32.HI UR4, URZ, 0x17, UR19 ;  /* 0x00000017ff047899 */ /* 0x000fe20008011613 */
[----:B------:R-:W-:-:S03]  /*0800*/  UMOV UR14, 0xffffff82 ;  /* 0xffffff82000e7882 */ /* 0x000fc60000000000 */
[----:B------:R-:W-:Y:S02]  /*0810*/  ULOP3.LUT UP0, URZ, UR4, 0xff, URZ, 0xc0, !UPT ;  /* 0x000000ff04ff7892 */ /* 0x000fe4000f80c0ff */
[----:B------:R-:W-:Y:S02]  /*0820*/  ULOP3.LUT UR5, UR4, 0xff, URZ, 0xc0, !UPT ;  /* 0x000000ff04057892 */ /* 0x000fe4000f8ec0ff */
[----:B------:R-:W-:-:S07]  /*0830*/  ULOP3.LUT UR4, UR19, 0x7fffff, URZ, 0xc0, !UPT ;  /* 0x007fffff13047892 */ /* 0x000fce000f8ec0ff */
[----:B------:R-:W-:Y:S02]  /*0840*/  @UP0 UIADD3 UR14, UPT, UPT, UR5, -0x7f, URZ ;  /* 0xffffff81050e0890 */ /* 0x000fe4000fffe0ff */
[----:B------:R-:W-:-:S12]  /*0850*/  @UP0 ULOP3.LUT UR4, UR4, 0x800000, URZ, 0xfc, !UPT ;  /* 0x0080000004040892 */ /* 0x000fd8000f8efcff */
.L_x_1:
[----:B------:R-:W-:Y:S01]  /*0860*/  FSETP.NEU.AND P0, PT, RZ, UR6, PT ;  /* 0x00000006ff007c0b */ /* 0x000fe2000bf0d000 */
[----:B------:R-:W-:Y:S01]  /*0870*/  UMOV UR23, 0xffffff81 ;  /* 0xffffff8100177882 */ /* 0x000fe20000000000 */
[----:B------:R-:W-:-:S11]  /*0880*/  UMOV UR5, URZ ;  /* 0x000000ff00057c82 */ /* 0x000fd60008000000 */
[----:B------:R-:W-:Y:S05]  /*0890*/  @!P0 BRA `(.L_x_2) ;  /* 0x00000000001c8947 */ /* 0x000fea0003800000 */
[----:B------:R-:W-:Y:S01]  /*08a0*/  USHF.R.U32.HI UR5, URZ, 0x17, UR6 ;  /* 0x00000017ff057899 */ /* 0x000fe20008011606 */
[----:B------:R-:W-:-:S03]  /*08b0*/  UMOV UR23, 0xffffff82 ;  /* 0xffffff8200177882 */ /* 0x000fc60000000000 */
[----:B------:R-:W-:Y:S02]  /*08c0*/  ULOP3.LUT UP0, URZ, UR5, 0xff, URZ, 0xc0, !UPT ;  /* 0x000000ff05ff7892 */ /* 0x000fe4000f80c0ff */
[----:B------:R-:W-:Y:S02]  /*08d0*/  ULOP3.LUT UR19, UR5, 0xff, URZ, 0xc0, !UPT ;  /* 0x000000ff05137892 */ /* 0x000fe4000f8ec0ff */
[----:B------:R-:W-:-:S07]  /*08e0*/  ULOP3.LUT UR5, UR6, 0x7fffff, URZ, 0xc0, !UPT ;  /* 0x007fffff06057892 */ /* 0x000fce000f8ec0ff */
[----:B------:R-:W-:Y:S02]  /*08f0*/  @UP0 UIADD3 UR23, UPT, UPT, UR19, -0x7f, URZ ;  /* 0xffffff8113170890 */ /* 0x000fe4000fffe0ff */
[----:B------:R-:W-:-:S12]  /*0900*/  @UP0 ULOP3.LUT UR5, UR5, 0x800000, URZ, 0xfc, !UPT ;  /* 0x0080000005050892 */ /* 0x000fd8000f8efcff */
.L_x_2:
        /* <DEDUP_REMOVED lines=11> */
.L_x_3:
        /* <DEDUP_REMOVED lines=11> */
.L_x_4:
        /* <DEDUP_REMOVED lines=11> */
.L_x_5:
        /* <DEDUP_REMOVED lines=11> */
.L_x_6:
        /* <DEDUP_REMOVED lines=11> */
.L_x_7:
        /* <DEDUP_REMOVED lines=11> */
.L_x_8:
        /* <DEDUP_REMOVED lines=11> */
.L_x_9:
[----:B------:R-:W-:Y:S01]  /*0de0*/  FSETP.NEU.AND P0, PT, RZ, UR15, PT ;  /* 0x0000000fff007c0b */ /* 0x000fe2000bf0d000 */
[----:B------:R-:W-:Y:S01]  /*0df0*/  UMOV UR37, 0xffffff81 ;  /* 0xffffff8100257882 */ /* 0x000fe20000000000 */
[----:B------:R-:W-:-:S11]  /*0e00*/  UMOV UR20, URZ ;  /* 0x000000ff00147c82 */ /* 0x000fd60008000000 */
[----:B------:R-:W-:Y:S05]  /*0e10*/  @!P0 BRA `(.L_x_10) ;  /* 0x00000000001c8947 */ /* 0x000fea0003800000 */
[----:B------:R-:W-:Y:S02]  /*0e20*/  USHF.R.U32.HI UR13, URZ, 0x17, UR15 ;  /* 0x00000017ff0d7899 */ /* 0x000fe4000801160f */
[----:B------:R-:W-:Y:S02]  /*0e30*/  ULOP3.LUT UR20, UR15, 0x7fffff, URZ, 0xc0, !UPT ;  /* 0x007fffff0f147892 */ /* 0x000fe4000f8ec0ff */
[----:B------:R-:W-:Y:S02]  /*0e40*/  ULOP3.LUT UP0, URZ, UR13, 0xff, URZ, 0xc0, !UPT ;  /* 0x000000ff0dff7892 */ /* 0x000fe4000f80c0ff */
[----:B------:R-:W-:Y:S01]  /*0e50*/  ULOP3.LUT UR13, UR13, 0xff, URZ, 0xc0, !UPT ;  /* 0x000000ff0d0d7892 */ /* 0x000fe2000f8ec0ff */
[----:B------:R-:W-:-:S08]  /*0e60*/  UMOV UR37, 0xffffff82 ;  /* 0xffffff8200257882 */ /* 0x000fd00000000000 */
[----:B------:R-:W-:Y:S02]  /*0e70*/  @UP0 UIADD3 UR37, UPT, UPT, UR13, -0x7f, URZ ;  /* 0xffffff810d250890 */ /* 0x000fe4000fffe0ff */
[----:B------:R-:W-:-:S12]  /*0e80*/  @UP0 ULOP3.LUT UR20, UR20, 0x800000, URZ, 0xfc, !UPT ;  /* 0x0080000014140892 */ /* 0x000fd8000f8efcff */
.L_x_10:
        /* <DEDUP_REMOVED lines=11> */
.L_x_11:
        /* <DEDUP_REMOVED lines=11> */
.L_x_12:
        /* <DEDUP_REMOVED lines=11> */
.L_x_13:
        /* <DEDUP_REMOVED lines=11> */
.L_x_14:
        /* <DEDUP_REMOVED lines=11> */
.L_x_15:
        /* <DEDUP_REMOVED lines=11> */
.L_x_16:
        /* <DEDUP_REMOVED lines=11> */
.L_x_17:
[----:B------:R-:W-:Y:S01]  /*1360*/  UISETP.NE.AND UP0, UPT, UR4, URZ, UPT ;  /* 0x000000ff0400728c */ /* 0x000fe2000bf05270 */
[----:B------:R-:W0:Y:S01]  /*1370*/  LDC.64 R2, c[0x0][0x390] ;  /* 0x0000e400ff027b82 */ /* 0x000e220000000a00 */
[----:B------:R-:W-:Y:S02]  /*1380*/  UISETP.NE.AND UP1, UPT, UR5, URZ, UPT ;  /* 0x000000ff0500728c */ /* 0x000fe4000bf25270 */
[----:B------:R-:W-:Y:S02]  /*1390*/  USEL UR22, UR14, 0xffffff38, UP0 ;  /* 0xffffff380e167887 */ /* 0x000fe40008000000 */
[----:B------:R-:W-:Y:S02]  /*13a0*/  UISETP.NE.AND UP2, UPT, UR6, URZ, UPT ;  /* 0x000000ff0600728c */ /* 0x000fe4000bf45270 */
[----:B------:R-:W-:-:S05]  /*13b0*/  UISETP.LT.AND UP0, UPT, UR22, UR23, UPT ;  /* 0x000000171600728c */ /* 0x000fca000bf01270 */
[----:B------:R-:W-:Y:S02]  /*13c0*/  @UP1 USEL UR22, UR22, UR23, !UP0 ;  /* 0x0000001716161287 */ /* 0x000fe4000c000000 */
[----:B------:R-:W-:Y:S02]  /*13d0*/  UISETP.NE.AND UP1, UPT, UR7, URZ, UPT ;  /* 0x000000ff0700728c */ /* 0x000fe4000bf25270 */
[----:B------:R-:W-:-:S04]  /*13e0*/  UISETP.LT.AND UP0, UPT, UR22, UR24, UPT ;  /* 0x000000181600728c */ /* 0x000fc8000bf01270 */
[----:B------:R-:W-:Y:S02]  /*13f0*/  @UP2 USEL UR22, UR22, UR24, !UP0 ;  /* 0x0000001816162287 */ /* 0x000fe4000c000000 */
[----:B------:R-:W-:Y:S02]  /*1400*/  UISETP.NE.AND UP2, UPT, UR8, URZ, UPT ;  /* 0x000000ff0800728c */ /* 0x000fe4000bf45270 */
[----:B------:R-:W-:-:S04]  /*1410*/  UISETP.LT.AND UP0, UPT, UR22, UR25, UPT ;  /* 0x000000191600728c */ /* 0x000fc8000bf01270 */
[----:B------:R-:W-:Y:S02]  /*1420*/  @UP1 USEL UR22, UR22, UR25, !UP0 ;  /* 0x0000001916161287 */ /* 0x000fe4000c000000 */
[----:B------:R-:W-:Y:S02]  /*1430*/  UISETP.NE.AND UP1, UPT, UR9, URZ, UPT ;  /* 0x000000ff0900728c */ /* 0x000fe4000bf25270 */
[----:B------:R-:W-:-:S04]  /*1440*/  UISETP.LT.AND UP0, UPT, UR22, UR26, UPT ;  /* 0x0000001a1600728c */ /* 0x000fc8000bf01270 */
[----:B------:R-:W-:-:S04]  /*1450*/  @UP2 USEL UR22, UR22, UR26, !UP0 ;  /* 0x0000001a16162287 */ /* 0x000fc8000c000000 */
[----:B------:R-:W-:-:S04]  /*1460*/  UISETP.LT.AND UP0, UPT, UR22, UR27, UPT ;  /* 0x0000001b1600728c */ /* 0x000fc8000bf01270 */
[----:B------:R-:W-:Y:S02]  /*1470*/  @UP1 USEL UR22, UR22, UR27, !UP0 ;  /* 0x0000001b16161287 */ /* 0x000fe4000c000000 */
[----:B------:R-:W-:Y:S02]  /*1480*/  UISETP.NE.AND UP1, UPT, UR10, URZ, UPT ;  /* 0x000000ff0a00728c */ /* 0x000fe4000bf25270 */
[----:B------:R-:W-:-:S09]  /*1490*/  UISETP.LT.AND UP0, UPT, UR22, UR28, UPT ;  /* 0x0000001c1600728c */ /* 0x000fd2000bf01270 */
        /* <DEDUP_REMOVED lines=11> */
[----:B------:R-:W-:Y:S02]  /*1550*/  UISETP.LT.AND UP1, UPT, UR22, UR36, UPT ;  /* 0x000000241600728c */ /* 0x000fe4000bf21270 */
[----:B------:R-:W-:-:S07]  /*1560*/  UP2UR UR45, UPR, URZ, 0x1 ;  /* 0x00000001ff2d7883 */ /* 0x000fce0008000000 */
[----:B------:R-:W-:Y:S02]  /*1570*/  @UP0 USEL UR22, UR22, UR36, !UP1 ;  /* 0x0000002416160287 */ /* 0x000fe4000c800000 */
[----:B------:R-:W-:Y:S02]  /*1580*/  UISETP.NE.AND UP1, UPT, UR18, URZ, UPT ;  /* 0x000000ff1200728c */ /* 0x000fe4000bf25270 */
[----:B------:R-:W-:Y:S02]  /*1590*/  UISETP.LT.AND UP2, UPT, UR22, UR33, UPT ;  /* 0x000000211600728c */ /* 0x000fe4000bf41270 */
[----:B------:R-:W-:-:S07]  /*15a0*/  UP2UR UR43, UPR, URZ, 0x2 ;  /* 0x00000002ff2b7883 */ /* 0x000fce0008000000 */
[----:B------:R-:W-:Y:S02]  /*15b0*/  @UP1 USEL UR22, UR22, UR33, !UP2 ;  /* 0x0000002116161287 */ /* 0x000fe4000d000000 */
[----:B------:R-:W-:Y:S02]  /*15c0*/  UISETP.NE.AND UP2, UPT, UR13, URZ, UPT ;  /* 0x000000ff0d00728c */ /* 0x000fe4000bf45270 */
[----:B------:R-:W-:Y:S02]  /*15d0*/  UISETP.LT.AND UP3, UPT, UR22, UR31, UPT ;  /* 0x0000001f1600728c */ /* 0x000fe4000bf61270 */
[----:B------:R-:W-:Y:S02]  /*15e0*/  UP2UR UR44, UPR, URZ, 0x4 ;  /* 0x00000004ff2c7883 */ /* 0x000fe40008000000 */
[----:B------:R-:W-:-:S05]  /*15f0*/  UISETP.NE.AND UP1, UPT, UR5, URZ, UPT ;  /* 0x000000ff0500728c */ /* 0x000fca000bf25270 */
[----:B------:R-:W-:Y:S02]  /*1600*/  @UP2 USEL UR22, UR22, UR31, !UP3 ;  /* 0x0000001f16162287 */ /* 0x000fe4000d800000 */
[----:B------:R-:W-:Y:S02]  /*1610*/  UISETP.NE.AND UP3, UPT, UR15, URZ, UPT ;  /* 0x000000ff0f00728c */ /* 0x000fe4000bf65270 */
[----:B------:R-:W-:Y:S02]  /*1620*/  UISETP.LT.AND UP4, UPT, UR22, UR32, UPT ;  /* 0x000000201600728c */ /* 0x000fe4000bf81270 */
[----:B------:R-:W-:-:S07]  /*1630*/  UISETP.NE.AND UP2, UPT, UR4, URZ, UPT ;  /* 0x000000ff0400728c */ /* 0x000fce000bf45270 */
[----:B------:R-:W-:Y:S02]  /*1640*/  @UP3 USEL UR22, UR22, UR32, !UP4 ;  /* 0x0000002016163287 */ /* 0x000fe4000e000000 */
[----:B------:R-:W-:Y:S02]  /*1650*/  UISETP.NE.AND UP4, UPT, UR17, URZ, UPT ;  /* 0x000000ff1100728c */ /* 0x000fe4000bf85270 */
[----:B------:R-:W-:-:S09]  /*1660*/  UISETP.LT.AND UP5, UPT, UR22, UR38, UPT ;  /* 0x000000261600728c */ /* 0x000fd2000bfa1270 */
[----:B------:R-:W-:Y:S02]  /*1670*/  @UP4 USEL UR22, UR22, UR38, !UP5 ;  /* 0x0000002616164287 */ /* 0x000fe4000e800000 */
[----:B------:R-:W-:Y:S02]  /*1680*/  UISETP.NE.AND UP5, UPT, UR16, URZ, UPT ;  /* 0x000000ff1000728c */ /* 0x000fe4000bfa5270 */
[----:B------:R-:W-:-:S09]  /*1690*/  UISETP.LT.AND UP6, UPT, UR22, UR39, UPT ;  /* 0x000000271600728c */ /* 0x000fd2000bfc1270 */
[----:B------:R-:W-:-:S04]  /*16a0*/  @UP5 USEL UR22, UR22, UR39, !UP6 ;  /* 0x0000002716165287 */ /* 0x000fc8000f000000 */
[----:B------:R-:W-:-:S04]  /*16b0*/  UISETP.LT.AND UP6, UPT, UR22, UR40, UPT ;  /* 0x000000281600728c */ /* 0x000fc8000bfc1270 */
[----:B------:R-:W-:Y:S02]  /*16c0*/  USEL UR41, UR22, UR40, !UP6 ;  /* 0x0000002816297287 */ /* 0x000fe4000f000000 */
[----:B------:R-:W-:-:S04]  /*16d0*/  UISETP.NE.AND UP6, UPT, UR21, URZ, UPT ;  /* 0x000000ff1500728c */ /* 0x000fc8000bfc5270 */
[----:B------:R-:W-:-:S04]  /*16e0*/  USEL UR22, UR22, UR41, !UP6 ;  /* 0x0000002916167287 */ /* 0x000fc8000f000000 */
[----:B------:R-:W-:Y:S02]  /*16f0*/  @UP2 UIADD3 UR42, UPT, UPT, UR22, -UR14, URZ ;  /* 0x8000000e162a2290 */ /* 0x000fe4000fffe0ff */
[----:B------:R-:W-:Y:S02]  /*1700*/  @UP1 UIADD3 UR23, UPT, UPT, UR22, -UR23, URZ ;  /* 0x8000001716171290 */ /* 0x000fe4000fffe0ff */
[----:B------:R-:W-:Y:S02]  /*1710*/  @UP2 USHF.R.U64 UR4, UR4, UR42, URZ ;  /* 0x0000002a04042299 */ /* 0x000fe400080012ff */
[----:B------:R-:W-:Y:S01]  /*1720*/  @UP2 UISETP.GE.AND UP0, UPT, UR42, 0x40, UPT ;  /* 0x000000402a00288c */ /* 0x000fe2000bf06270 */
[----:B------:R-:W-:Y:S01]  /*1730*/  UMOV UR14, URZ ;  /* 0x000000ff000e7c82 */ /* 0x000fe20008000000 */
[----:B------:R-:W-:Y:S02]  /*1740*/  @UP1 USHF.R.U64 UR5, UR5, UR23, URZ ;  /* 0x0000001705051299 */ /* 0x000fe400080012ff */
[----:B------:R-:W-:-:S02]  /*1750*/  @UP2 USEL UR14, UR4, URZ, !UP0 ;  /* 0x000000ff040e2287 */ /* 0x000fc4000c000000 */
[----:B------:R-:W-:Y:S02]  /*1760*/  @UP1 UISETP.GE.AND UP0, UPT, UR23, 0x40, UPT ;  /* 0x000000401700188c */ /* 0x000fe4000bf06270 */
[----:B------:R-:W-:Y:S02]  /*1770*/  UISETP.NE.AND UP2, UPT, UR6, URZ, UPT ;  /* 0x000000ff0600728c */ /* 0x000fe4000bf45270 */
[----:B------:R-:W-:Y:S01]  /*1780*/  @UP1 USEL UR5, UR5, URZ, !UP0 ;  /* 0x000000ff05051287 */ /* 0x000fe2000c000000 */
[----:B------:R-:W-:Y:S01]  /*1790*/  UMOV UR4, URZ ;  /* 0x000000ff00047c82 */ /* 0x000fe20008000000 */
[----:B------:R-:W-:Y:S02]  /*17a0*/  @UP3 UIADD3 UR32, UPT, UPT, UR22, -UR32, URZ ;  /* 0x8000002016203290 */ /* 0x000fe4000fffe0ff */
[----:B------:R-:W-:Y:S02]  /*17b0*/  @UP1 UIADD3 UR14, UP0, UPT, UR5, UR14, URZ ;  /* 0x0000000e050e1290 */ /* 0x000fe4000ff1e0ff */
[----:B------:R-:W-:-:S03]  /*17c0*/  @UP4 UIADD3 UR38, UPT, UPT, UR22, -UR38, URZ ;  /* 0x8000002616264290 */ /* 0x000fc6000fffe0ff */
[----:B------:R-:W-:Y:S02]  /*17d0*/  @UP2 UIADD3 UR24, UPT, UPT, UR22, -UR24, URZ ;  /* 0x8000001816182290 */ /* 0x000fe4000fffe0ff */
[----:B------:R-:W-:Y:S02]  /*17e0*/  @UP1 UIADD3.X UR4, UPT, UPT, URZ, UR4, URZ, UP0, !UPT ;  /* 0x00000004ff041290 */ /* 0x000fe400087fe4ff */
[----:B------:R-:W-:Y:S02]  /*17f0*/  UISETP.NE.AND UP1, UPT, UR7, URZ, UPT ;  /* 0x000000ff0700728c */ /* 0x000fe4000bf25270 */
[----:B------:R-:W-:Y:S02]  /*1800*/  @UP2 USHF.R.U64 UR5, UR6, UR24, URZ ;  /* 0x0000001806052299 */ /* 0x000fe400080012ff */
[----:B------:R-:W-:Y:S02]  /*1810*/  @UP2 UISETP.GE.AND UP0, UPT, UR24, 0x40, UPT ;  /* 0x000000401800288c */ /* 0x000fe4000bf06270 */
[----:B------:R-:W-:-:S02]  /*1820*/  @UP5 UIADD3 UR39, UPT, UPT, UR22, -UR39, URZ ;  /* 0x8000002716275290 */ /* 0x000fc4000fffe0ff */
[----:B------:R-:W-:Y:S02]  /*1830*/  @UP2 USEL UR5, UR5, URZ, !UP0 ;  /* 0x000000ff05052287 */ /* 0x000fe4000c000000 */
[----:B------:R-:W-:Y:S02]  /*1840*/  @UP6 UIADD3 UR40, UPT, UPT, UR41, -UR40, URZ ;  /* 0x8000002829286290 */ /* 0x000fe4000fffe0ff */
[----:B------:R-:W-:Y:S02]  /*1850*/  @UP2 UIADD3 UR14, UP0, UPT, UR5, UR14, URZ ;  /* 0x0000000e050e2290 */ /* 0x000fe4000ff1e0ff */
[----:B------:R-:W-:Y:S02]  /*1860*/  @UP1 UIADD3 UR25, UPT, UPT, UR22, -UR25, URZ ;  /* 0x8000001916191290 */ /* 0x000fe4000fffe0ff */
[----:B------:R-:W-:Y:S02]  /*1870*/  @UP2 UIADD3.X UR4, UPT, UPT, URZ, UR4, URZ, UP0, !UPT ;  /* 0x00000004ff042290 */ /* 0x000fe400087fe4ff */
[----:B------:R-:W-:-:S02]  /*1880*/  @UP1 USHF.R.U64 UR5, UR7, UR25, URZ ;  /* 0x0000001907051299 */ /* 0x000fc400080012ff */
[----:B------:R-:W-:Y:S02]  /*1890*/  @UP1 UISETP.GE.AND UP0, UPT, UR25, 0x40, UPT ;  /* 0x000000401900188c */ /* 0x000fe4000bf06270 */
[----:B------:R-:W-:Y:S02]  /*18a0*/  UISETP.NE.AND UP2, UPT, UR8, URZ, UPT ;  /* 0x000000ff0800728c */ /* 0x000fe4000bf45270 */
[----:B------:R-:W-:Y:S02]  /*18b0*/  @UP1 USEL UR5, UR5, URZ, !UP0 ;  /* 0x000000ff05051287 */ /* 0x000fe4000c000000 */
[----:B------:R-:W-:Y:S02]  /*18c0*/  @UP4 USHF.R.U64 UR7, UR17, UR38, URZ ;  /* 0x0000002611074299 */ /* 0x000fe400080012ff */
[----:B------:R-:W-:-:S04]  /*18d0*/  @UP1 UIADD3 UR14, UP0, UPT, UR5, UR14, URZ ;  /* 0x0000000e050e1290 */ /* 0x000fc8000ff1e0ff */
[----:B------:R-:W-:Y:S02]  /*18e0*/  @UP1 UIADD3.X UR4, UPT, UPT, URZ, UR4, URZ, UP0, !UPT ;  /* 0x00000004ff041290 */ /* 0x000fe400087fe4ff */
[----:B------:R-:W-:Y:S02]  /*18f0*/  @UP2 UIADD3 UR26, UPT, UPT, UR22, -UR26, URZ ;  /* 0x8000001a161a2290 */ /* 0x000fe4000fffe0ff */
[----:B------:R-:W-:Y:S02]  /*1900*/  UISETP.NE.AND UP1, UPT, UR9, URZ, UPT ;  /* 0x000000ff0900728c */ /* 0x000fe4000bf25270 */
[----:B------:R-:W-:Y:S02]  /*1910*/  @UP2 USHF.R.U64 UR5, UR8, UR26, URZ ;  /* 0x0000001a08052299 */ /* 0x000fe400080012ff */
[----:B------:R-:W-:-:S04]  /*1920*/  @UP2 UISETP.GE.AND UP0, UPT, UR26, 0x40, UPT ;  /* 0x000000401a00288c */ /* 0x000fc8000bf06270 */
[----:B------:R-:W-:-:S03]  /*1930*/  @UP2 USEL UR5, UR5, URZ, !UP0 ;  /* 0x000000ff05052287 */ /* 0x000fc6000c000000 */
[----:B------:R-:W-:Y:S02]  /*1940*/  @UP1 UIADD3 UR27, UPT, UPT, UR22, -UR27, URZ ;  /* 0x8000001b161b1290 */ /* 0x000fe4000fffe0ff */
[----:B------:R-:W-:Y:S02]  /*1950*/  @UP2 UIADD3 UR14, UP0, UPT, UR5, UR14, URZ ;  /* 0x0000000e050e2290 */ /* 0x000fe4000ff1e0ff */
[----:B------:R-:W-:Y:S02]  /*1960*/  @UP1 USHF.R.U64 UR5, UR9, UR27, URZ ;  /* 0x0000001b09051299 */ /* 0x000fe400080012ff */
[----:B------:R-:W-:Y:S02]  /*1970*/  @UP2 UIADD3.X UR4, UPT, UPT, URZ, UR4, URZ, UP0, !UPT ;  /* 0x00000004ff042290 */ /* 0x000fe400087fe4ff */
[----:B------:R-:W-:Y:S02]  /*1980*/  @UP1 UISETP.GE.AND UP0, UPT, UR27, 0x40, UPT ;  /* 0x000000401b00188c */ /* 0x000fe4000bf06270 */
[----:B------:R-:W-:-:S02]  /*1990*/  UISETP.NE.AND UP2, UPT, UR10, URZ, UPT ;  /* 0x000000ff0a00728c */ /* 0x000fc4000bf45270 */
[----:B------:R-:W-:-:S04]  /*19a0*/  @UP1 USEL UR5, UR5, URZ, !UP0 ;  /* 0x000000ff05051287 */ /* 0x000fc8000c000000 */
        /* <DEDUP_REMOVED lines=30> */
[----:B------:R-:W-:Y:S02]  /*1b90*/  UISETP.NE.AND UP0, UPT, UR45, URZ, UPT ;  /* 0x000000ff2d00728c */ /* 0x000fe4000bf05270 */
[----:B------:R-:W-:-:S04]  /*1ba0*/  @UP2 UIADD3 UR31, UPT, UPT, UR22, -UR31, URZ ;  /* 0x8000001f161f2290 */ /* 0x000fc8000fffe0ff */
[----:B------:R-:W-:-:S05]  /*1bb0*/  @UP2 USHF.R.U64 UR8, UR13, UR31, URZ ;  /* 0x0000001f0d082299 */ /* 0x000fca00080012ff */
[----:B------:R-:W-:-:S04]  /*1bc0*/  @UP0 UIADD3 UR36, UPT, UPT, UR22, -UR36, URZ ;  /* 0x8000002416240290 */ /* 0x000fc8000fffe0ff */
[----:B------:R-:W-:Y:S02]  /*1bd0*/  @UP0 USHF.R.U64 UR5, UR19, UR36, URZ ;  /* 0x0000002413050299 */ /* 0x000fe400080012ff */
[----:B------:R-:W-:-:S04]  /*1be0*/  @UP0 UISETP.GE.AND UP1, UPT, UR36, 0x40, UPT ;  /* 0x000000402400088c */ /* 0x000fc8000bf26270 */
[----:B------:R-:W-:-:S04]  /*1bf0*/  @UP0 USEL UR5, UR5, URZ, !UP1 ;  /* 0x000000ff05050287 */ /* 0x000fc8000c800000 */
[----:B------:R-:W-:Y:S02]  /*1c00*/  @UP0 UIADD3 UR14, UP1, UPT, UR5, UR14, URZ ;  /* 0x0000000e050e0290 */ /* 0x000fe4000ff3e0ff */
[----:B------:R-:W-:Y:S02]  /*1c10*/  @UP6 USHF.R.U64 UR5, UR21, UR40, URZ ;  /* 0x0000002815056299 */ /* 0x000fe400080012ff */
[----:B------:R-:W-:Y:S02]  /*1c20*/  @UP0 UIADD3.X UR4, UPT, UPT, URZ, UR4, URZ, UP1, !UPT ;  /* 0x00000004ff040290 */ /* 0x000fe40008ffe4ff */
[----:B------:R-:W-:-:S11]  /*1c30*/  UISETP.NE.AND UP1, UPT, UR43, URZ, UPT ;  /* 0x000000ff2b00728c */ /* 0x000fd6000bf25270 */
[----:B------:R-:W-:-:S04]  /*1c40*/  @UP1 UIADD3 UR33, UPT, UPT, UR22, -UR33, URZ ;  /* 0x8000002116211290 */ /* 0x000fc8000fffe0ff */
[----:B------:R-:W-:Y:S02]  /*1c50*/  @UP1 USHF.R.U64 UR6, UR18, UR33, URZ ;  /* 0x0000002112061299 */ /* 0x000fe400080012ff */
[----:B------:R-:W-:-:S04]  /*1c60*/  @UP1 UISETP.GE.AND UP0, UPT, UR33, 0x40, UPT ;  /* 0x000000402100188c */ /* 0x000fc8000bf06270 */
[----:B------:R-:W-:-:S04]  /*1c70*/  @UP1 USEL UR6, UR6, URZ, !UP0 ;  /* 0x000000ff06061287 */ /* 0x000fc8000c000000 */
[----:B------:R-:W-:Y:S02]  /*1c80*/  @UP1 UIADD3 UR14, UP0, UPT, UR6, UR14, URZ ;  /* 0x0000000e060e1290 */ /* 0x000fe4000ff1e0ff */
[----:B------:R-:W-:Y:S02]  /*1c90*/  @UP3 USHF.R.U64 UR6, UR15, UR32, URZ ;  /* 0x000000200f063299 */ /* 0x000fe400080012ff */
[----:B------:R-:W-:Y:S02]  /*1ca0*/  @UP1 UIADD3.X UR4, UPT, UPT, URZ, UR4, URZ, UP0, !UPT ;  /* 0x00000004ff041290 */ /* 0x000fe400087fe4ff */
[----:B------:R-:W-:Y:S02]  /*1cb0*/  @UP2 UISETP.GE.AND UP0, UPT, UR31, 0x40, UPT ;  /* 0x000000401f00288c */ /* 0x000fe4000bf06270 */
[----:B------:R-:W-:Y:S02]  /*1cc0*/  @UP3 UISETP.GE.AND UP1, UPT, UR32, 0x40, UPT ;  /* 0x000000402000388c */ /* 0x000fe4000bf26270 */
[----:B------:R-:W-:-:S02]  /*1cd0*/  @UP2 USEL UR8, UR8, URZ, !UP0 ;  /* 0x000000ff08082287 */ /* 0x000fc4000c000000 */
[----:B------:R-:W-:Y:S02]  /*1ce0*/  @UP3 USEL UR6, UR6, URZ, !UP1 ;  /* 0x000000ff06063287 */ /* 0x000fe4000c800000 */
[----:B------:R-:W-:Y:S02]  /*1cf0*/  @UP2 UIADD3 UR14, UP1, UPT, UR8, UR14, URZ ;  /* 0x0000000e080e2290 */ /* 0x000fe4000ff3e0ff */
[----:B------:R-:W-:Y:S02]  /*1d00*/  @UP4 UISETP.GE.AND UP0, UPT, UR38, 0x40, UPT ;  /* 0x000000402600488c */ /* 0x000fe4000bf06270 */
[----:B------:R-:W-:Y:S02]  /*1d10*/  @UP2 UIADD3.X UR4, UPT, UPT, URZ, UR4, URZ, UP1, !UPT ;  /* 0x00000004ff042290 */ /* 0x000fe40008ffe4ff */
[----:B------:R-:W-:Y:S02]  /*1d20*/  @UP4 USEL UR7, UR7, URZ, !UP0 ;  /* 0x000000ff07074287 */ /* 0x000fe4000c000000 */
[----:B------:R-:W-:-:S02]  /*1d30*/  @UP3 UIADD3 UR14, UP1, UPT, UR6, UR14, URZ ;  /* 0x0000000e060e3290 */ /* 0x000fc4000ff3e0ff */
[----:B------:R-:W-:Y:S02]  /*1d40*/  @UP5 UISETP.GE.AND UP0, UPT, UR39, 0x40, UPT ;  /* 0x000000402700588c */ /* 0x000fe4000bf06270 */
[----:B------:R-:W-:Y:S02]  /*1d50*/  @UP5 USHF.R.U64 UR6, UR16, UR39, URZ ;  /* 0x0000002710065299 */ /* 0x000fe400080012ff */
[----:B------:R-:W-:Y:S02]  /*1d60*/  @UP3 UIADD3.X UR4, UPT, UPT, URZ, UR4, URZ, UP1, !UPT ;  /* 0x00000004ff043290 */ /* 0x000fe40008ffe4ff */
[----:B------:R-:W-:Y:S02]  /*1d70*/  @UP4 UIADD3 UR14, UP1, UPT, UR7, UR14, URZ ;  /* 0x0000000e070e4290 */ /* 0x000fe4000ff3e0ff */
[----:B------:R-:W-:Y:S02]  /*1d80*/  @UP5 USEL UR6, UR6, URZ, !UP0 ;  /* 0x000000ff06065287 */ /* 0x000fe4000c000000 */
[----:B------:R-:W-:-:S02]  /*1d90*/  @UP6 UISETP.GE.AND UP0, UPT, UR40, 0x40, UPT ;  /* 0x000000402800688c */ /* 0x000fc4000bf06270 */
[----:B------:R-:W-:Y:S02]  /*1da0*/  @UP4 UIADD3.X UR4, UPT, UPT, URZ, UR4, URZ, UP1, !UPT ;  /* 0x00000004ff044290 */ /* 0x000fe40008ffe4ff */
[----:B------:R-:W-:Y:S02]  /*1db0*/  @UP5 UIADD3 UR14, UP1, UPT, UR6, UR14, URZ ;  /* 0x0000000e060e5290 */ /* 0x000fe4000ff3e0ff */
[----:B------:R-:W-:Y:S02]  /*1dc0*/  @UP6 USEL UR5, UR5, URZ, !UP0 ;  /* 0x000000ff05056287 */ /* 0x000fe4000c000000 */
[----:B------:R-:W-:Y:S02]  /*1dd0*/  @UP5 UIADD3.X UR4, UPT, UPT, URZ, UR4, URZ, UP1, !UPT ;  /* 0x00000004ff045290 */ /* 0x000fe40008ffe4ff */
[----:B------:R-:W-:-:S03]  /*1de0*/  @UP6 UIADD3 UR14, UP0, UPT, UR5, UR14, URZ ;  /* 0x0000000e050e6290 */ /* 0x000fc6000ff1e0ff */
[----:B------:R-:W-:Y:S01]  /*1df0*/  UMOV UR5, URZ ;  /* 0x000000ff00057c82 */ /* 0x000fe20008000000 */
[----:B------:R-:W-:Y:S02]  /*1e00*/  @UP6 UIADD3.X UR4, UPT, UPT, URZ, UR4, URZ, UP0, !UPT ;  /* 0x00000004ff046290 */ /* 0x000fe400087fe4ff */
[----:B------:R-:W-:-:S04]  /*1e10*/  UISETP.NE.U32.AND UP0, UPT, UR14, URZ, UPT ;  /* 0x000000ff0e00728c */ /* 0x000fc8000bf05070 */
[----:B------:R-:W-:-:S09]  /*1e20*/  UISETP.NE.AND.EX UP0, UPT, UR4, URZ, UPT, UP0 ;  /* 0x000000ff0400728c */ /* 0x000fd2000bf05300 */
[----:B0-----:R-:W-:Y:S05]  /*1e30*/  BRA.U !UP0, `(.L_x_18) ;  /* 0x0000000108487547 */ /* 0x001fea000b800000 */
[----:B------:R-:W-:-:S04]  /*1e40*/  UISETP.NE.U32.AND UP0, UPT, UR4, URZ, UPT ;  /* 0x000000ff0400728c */ /* 0x000fc8000bf05070 */
[----:B------:R-:W-:-:S04]  /*1e50*/  USEL UR5, UR14, UR4, !UP0 ;  /* 0x000000040e057287 */ /* 0x000fc8000c000000 */
[----:B------:R-:W-:-:S04]  /*1e60*/  UFLO.U32 UR5, UR5 ;  /* 0x00000005000572bd */ /* 0x000fc800080e0000 */
[----:B------:R-:W-:Y:S02]  /*1e70*/  UIADD3 UR6, UPT, UPT, -UR5, 0x1f, URZ ;  /* 0x0000001f05067890 */ /* 0x000fe4000fffe1ff */
[----:B------:R-:W-:Y:S02]  /*1e80*/  UIADD3 UR5, UPT, UPT, -UR5, 0x3f, URZ ;  /* 0x0000003f05057890 */ /* 0x000fe4000fffe1ff */
[----:B------:R-:W-:-:S04]  /*1e90*/  @UP0 UIADD3 UR5, UPT, UPT, UR6, URZ, URZ ;  /* 0x000000ff06050290 */ /* 0x000fc8000fffe0ff */
[----:B------:R-:W-:Y:S02]  /*1ea0*/  UIADD3 UR22, UPT, UPT, UR22, 0xbe, -UR5 ;  /* 0x000000be16167890 */ /* 0x000fe4000fffe805 */
[----:B------:R-:W-:Y:S01]  /*1eb0*/  IADD3 R0, PT, PT, RZ, -UR5, RZ ;  /* 0x80000005ff007c10 */ /* 0x000fe2000fffe0ff */
[----:B------:R-:W-:Y:S01]  /*1ec0*/  UMOV UR5, 0x7f800000 ;  /* 0x7f80000000057882 */ /* 0x000fe20000000000 */
[----:B------:R-:W-:Y:S02]  /*1ed0*/  UISETP.GT.U32.AND UP0, UPT, UR22, 0xfe, UPT ;  /* 0x000000fe1600788c */ /* 0x000fe4000bf04070 */
[----:B------:R-:W-:-:S04]  /*1ee0*/  VIADDMNMX R0, R0, 0x28, RZ, !PT ;  /* 0x0000002800007846 */ /* 0x000fc800078001ff */
[----:B------:R-:W-:-:S13]  /*1ef0*/  R2UR UR6, R0 ;  /* 0x00000000000672ca */ /* 0x000fda00000e0000 */
[----:B------:R-:W-:Y:S01]  /*1f00*/  USHF.R.U64 UR4, UR14, UR6, UR4 ;  /* 0x000000060e047299 */ /* 0x000fe20008001204 */
[----:B------:R-:W-:Y:S11]  /*1f10*/  BRA.U UP0, `(.L_x_18) ;  /* 0x0000000100107547 */ /* 0x000ff6000b800000 */
[----:B------:R-:W-:Y:S01]  /*1f20*/  UISETP.NE.AND UP0, UPT, UR22, URZ, UPT ;  /* 0x000000ff1600728c */ /* 0x000fe2000bf05270 */
[----:B------:R-:W-:-:S10]  /*1f30*/  UMOV UR5, URZ ;  /* 0x000000ff00057c82 */ /* 0x000fd40008000000 */
[----:B------:R-:W-:-:S04]  /*1f40*/  @UP0 ULOP3.LUT UR4, UR4, 0x7fffff, URZ, 0xc0, !UPT ;  /* 0x007fffff04040892 */ /* 0x000fc8000f8ec0ff */
[----:B------:R-:W-:-:S12]  /*1f50*/  @UP0 ULEA UR5, UR22, UR4, 0x17 ;  /* 0x0000000416050291 */ /* 0x000fd8000f8eb8ff */
.L_x_18:
[----:B------:R-:W-:-:S05]  /*1f60*/  MOV R5, UR5 ;  /* 0x0000000500057c02 */ /* 0x000fca0008000f00 */
[----:B------:R-:W-:Y:S01]  /*1f70*/  STG.E desc[UR34][R2.64], R5 ;  /* 0x0000000502007986 */ /* 0x000fe2000c101922 */
[----:B------:R-:W-:Y:S05]  /*1f80*/  EXIT ;  /* 0x000000000000794d */ /* 0x000fea0003800000 */
.L_x_19:
        /* <DEDUP_REMOVED lines=15> */
.L_x_21:


//--------------------- .nv.shared.reserved.0     --------------------------
	.section	.nv.shared.reserved.0,"aw",@nobits
	.weak		__nv_reservedSMEM_offset_0_alias
	.size		__nv_reservedSMEM_offset_0_alias, 0, 64
	.other		__nv_reservedSMEM_offset_0_alias,@"STO_CUDA_RESERVED_SHARED STV_DEFAULT"
__nv_reservedSMEM_offset_0_alias:
	.zero		0
	.zero		64


//--------------------- .nv.constant0._Z33probe_tensorcore_inner_acc_kernelPK6__halfS1_Pfiiif --------------------------
	.section	.nv.constant0._Z33probe_tensorcore_inner_acc_kernelPK6__halfS1_Pfiiif,"a",@progbits
	.sectionflags	@""
	.align	4
.nv.constant0._Z33probe_tensorcore_inner_acc_kernelPK6__halfS1_Pfiiif:
	.zero		936


//--------------------- .nv.constant0._Z26gemm_manual_bitwise_kernelPK6__halfS1_Pfiiif --------------------------
	.section	.nv.constant0._Z26gemm_manual_bitwise_kernelPK6__halfS1_Pfiiif,"a",@progbits
	.sectionflags	@""
	.align	4
.nv.constant0._Z26gemm_manual_bitwise_kernelPK6__halfS1_Pfiiif:
	.zero		936


//--------------------- SYMBOLS --------------------------

	.type		.nv.reservedSmem.offset0,@object
	.size		.nv.reservedSmem.offset0,0x4
